//
// Generated by NVIDIA NVVM Compiler
//
// Compiler Build ID: CL-36424714
// Cuda compilation tools, release 13.0, V13.0.88
// Based on NVVM 20.0.0
//

.version 9.0
.target sm_100
.address_size 64

	// .globl	_Z19compute_nnz_row_gpuPdPiii

.visible .entry _Z19compute_nnz_row_gpuPdPiii(
	.param .u64 .ptr .align 1 _Z19compute_nnz_row_gpuPdPiii_param_0,
	.param .u64 .ptr .align 1 _Z19compute_nnz_row_gpuPdPiii_param_1,
	.param .u32 _Z19compute_nnz_row_gpuPdPiii_param_2,
	.param .u32 _Z19compute_nnz_row_gpuPdPiii_param_3
)
{
	.reg .pred 	%p<41>;
	.reg .b32 	%r<96>;
	.reg .b64 	%rd<16>;
	.reg .b64 	%fd<30>;

	ld.param.u64 	%rd8, [_Z19compute_nnz_row_gpuPdPiii_param_0];
	ld.param.u64 	%rd7, [_Z19compute_nnz_row_gpuPdPiii_param_1];
	ld.param.u32 	%r24, [_Z19compute_nnz_row_gpuPdPiii_param_2];
	ld.param.u32 	%r23, [_Z19compute_nnz_row_gpuPdPiii_param_3];
	cvta.to.global.u64 	%rd1, %rd8;
	mov.u32 	%r25, %ntid.x;
	mov.u32 	%r26, %ctaid.x;
	mov.u32 	%r27, %tid.x;
	mad.lo.s32 	%r1, %r25, %r26, %r27;
	setp.ge.s32 	%p1, %r1, %r24;
	setp.lt.s32 	%p2, %r23, 1;
	or.pred  	%p3, %p1, %p2;
	@%p3 bra 	$L__BB0_71;
	cvta.to.global.u64 	%rd9, %rd7;
	mul.lo.s32 	%r2, %r23, %r1;
	mul.wide.s32 	%rd10, %r1, 4;
	add.s64 	%rd2, %rd9, %rd10;
	and.b32  	%r3, %r23, 15;
	setp.lt.u32 	%p4, %r23, 16;
	mov.b32 	%r92, 0;
	@%p4 bra 	$L__BB0_36;
	and.b32  	%r92, %r23, 2147483632;
	neg.s32 	%r90, %r92;
	add.s64 	%rd3, %rd1, 64;
	mov.u32 	%r89, %r2;
$L__BB0_3:
	.pragma "nounroll";
	mul.wide.s32 	%rd11, %r89, 8;
	add.s64 	%rd4, %rd3, %rd11;
	ld.global.f64 	%fd1, [%rd4+-64];
	setp.eq.f64 	%p5, %fd1, 0d0000000000000000;
	@%p5 bra 	$L__BB0_5;
	ld.global.u32 	%r29, [%rd2+4];
	add.s32 	%r30, %r29, 1;
	st.global.u32 	[%rd2+4], %r30;
$L__BB0_5:
	ld.global.f64 	%fd2, [%rd4+-56];
	setp.eq.f64 	%p6, %fd2, 0d0000000000000000;
	@%p6 bra 	$L__BB0_7;
	ld.global.u32 	%r31, [%rd2+4];
	add.s32 	%r32, %r31, 1;
	st.global.u32 	[%rd2+4], %r32;
$L__BB0_7:
	ld.global.f64 	%fd3, [%rd4+-48];
	setp.eq.f64 	%p7, %fd3, 0d0000000000000000;
	@%p7 bra 	$L__BB0_9;
	ld.global.u32 	%r33, [%rd2+4];
	add.s32 	%r34, %r33, 1;
	st.global.u32 	[%rd2+4], %r34;
$L__BB0_9:
	ld.global.f64 	%fd4, [%rd4+-40];
	setp.eq.f64 	%p8, %fd4, 0d0000000000000000;
	@%p8 bra 	$L__BB0_11;
	ld.global.u32 	%r35, [%rd2+4];
	add.s32 	%r36, %r35, 1;
	st.global.u32 	[%rd2+4], %r36;
$L__BB0_11:
	ld.global.f64 	%fd5, [%rd4+-32];
	setp.eq.f64 	%p9, %fd5, 0d0000000000000000;
	@%p9 bra 	$L__BB0_13;
	ld.global.u32 	%r37, [%rd2+4];
	add.s32 	%r38, %r37, 1;
	st.global.u32 	[%rd2+4], %r38;
$L__BB0_13:
	ld.global.f64 	%fd6, [%rd4+-24];
	setp.eq.f64 	%p10, %fd6, 0d0000000000000000;
	@%p10 bra 	$L__BB0_15;
	ld.global.u32 	%r39, [%rd2+4];
	add.s32 	%r40, %r39, 1;
	st.global.u32 	[%rd2+4], %r40;
$L__BB0_15:
	ld.global.f64 	%fd7, [%rd4+-16];
	setp.eq.f64 	%p11, %fd7, 0d0000000000000000;
	@%p11 bra 	$L__BB0_17;
	ld.global.u32 	%r41, [%rd2+4];
	add.s32 	%r42, %r41, 1;
	st.global.u32 	[%rd2+4], %r42;
$L__BB0_17:
	ld.global.f64 	%fd8, [%rd4+-8];
	setp.eq.f64 	%p12, %fd8, 0d0000000000000000;
	@%p12 bra 	$L__BB0_19;
	ld.global.u32 	%r43, [%rd2+4];
	add.s32 	%r44, %r43, 1;
	st.global.u32 	[%rd2+4], %r44;
$L__BB0_19:
	ld.global.f64 	%fd9, [%rd4];
	setp.eq.f64 	%p13, %fd9, 0d0000000000000000;
	@%p13 bra 	$L__BB0_21;
	ld.global.u32 	%r45, [%rd2+4];
	add.s32 	%r46, %r45, 1;
	st.global.u32 	[%rd2+4], %r46;
$L__BB0_21:
	ld.global.f64 	%fd10, [%rd4+8];
	setp.eq.f64 	%p14, %fd10, 0d0000000000000000;
	@%p14 bra 	$L__BB0_23;
	ld.global.u32 	%r47, [%rd2+4];
	add.s32 	%r48, %r47, 1;
	st.global.u32 	[%rd2+4], %r48;
$L__BB0_23:
	ld.global.f64 	%fd11, [%rd4+16];
	setp.eq.f64 	%p15, %fd11, 0d0000000000000000;
	@%p15 bra 	$L__BB0_25;
	ld.global.u32 	%r49, [%rd2+4];
	add.s32 	%r50, %r49, 1;
	st.global.u32 	[%rd2+4], %r50;
$L__BB0_25:
	ld.global.f64 	%fd12, [%rd4+24];
	setp.eq.f64 	%p16, %fd12, 0d0000000000000000;
	@%p16 bra 	$L__BB0_27;
	ld.global.u32 	%r51, [%rd2+4];
	add.s32 	%r52, %r51, 1;
	st.global.u32 	[%rd2+4], %r52;
$L__BB0_27:
	ld.global.f64 	%fd13, [%rd4+32];
	setp.eq.f64 	%p17, %fd13, 0d0000000000000000;
	@%p17 bra 	$L__BB0_29;
	ld.global.u32 	%r53, [%rd2+4];
	add.s32 	%r54, %r53, 1;
	st.global.u32 	[%rd2+4], %r54;
$L__BB0_29:
	ld.global.f64 	%fd14, [%rd4+40];
	setp.eq.f64 	%p18, %fd14, 0d0000000000000000;
	@%p18 bra 	$L__BB0_31;
	ld.global.u32 	%r55, [%rd2+4];
	add.s32 	%r56, %r55, 1;
	st.global.u32 	[%rd2+4], %r56;
$L__BB0_31:
	ld.global.f64 	%fd15, [%rd4+48];
	setp.eq.f64 	%p19, %fd15, 0d0000000000000000;
	@%p19 bra 	$L__BB0_33;
	ld.global.u32 	%r57, [%rd2+4];
	add.s32 	%r58, %r57, 1;
	st.global.u32 	[%rd2+4], %r58;
$L__BB0_33:
	ld.global.f64 	%fd16, [%rd4+56];
	setp.eq.f64 	%p20, %fd16, 0d0000000000000000;
	@%p20 bra 	$L__BB0_35;
	ld.global.u32 	%r59, [%rd2+4];
	add.s32 	%r60, %r59, 1;
	st.global.u32 	[%rd2+4], %r60;
$L__BB0_35:
	add.s32 	%r90, %r90, 16;
	add.s32 	%r89, %r89, 16;
	setp.ne.s32 	%p21, %r90, 0;
	@%p21 bra 	$L__BB0_3;
$L__BB0_36:
	setp.eq.s32 	%p22, %r3, 0;
	@%p22 bra 	$L__BB0_71;
	and.b32  	%r11, %r23, 7;
	setp.lt.u32 	%p23, %r3, 8;
	@%p23 bra 	$L__BB0_55;
	add.s32 	%r61, %r92, %r2;
	mul.wide.s32 	%rd12, %r61, 8;
	add.s64 	%rd5, %rd1, %rd12;
	ld.global.f64 	%fd17, [%rd5];
	setp.eq.f64 	%p24, %fd17, 0d0000000000000000;
	@%p24 bra 	$L__BB0_40;
	ld.global.u32 	%r62, [%rd2+4];
	add.s32 	%r63, %r62, 1;
	st.global.u32 	[%rd2+4], %r63;
$L__BB0_40:
	ld.global.f64 	%fd18, [%rd5+8];
	setp.eq.f64 	%p25, %fd18, 0d0000000000000000;
	@%p25 bra 	$L__BB0_42;
	ld.global.u32 	%r64, [%rd2+4];
	add.s32 	%r65, %r64, 1;
	st.global.u32 	[%rd2+4], %r65;
$L__BB0_42:
	ld.global.f64 	%fd19, [%rd5+16];
	setp.eq.f64 	%p26, %fd19, 0d0000000000000000;
	@%p26 bra 	$L__BB0_44;
	ld.global.u32 	%r66, [%rd2+4];
	add.s32 	%r67, %r66, 1;
	st.global.u32 	[%rd2+4], %r67;
$L__BB0_44:
	ld.global.f64 	%fd20, [%rd5+24];
	setp.eq.f64 	%p27, %fd20, 0d0000000000000000;
	@%p27 bra 	$L__BB0_46;
	ld.global.u32 	%r68, [%rd2+4];
	add.s32 	%r69, %r68, 1;
	st.global.u32 	[%rd2+4], %r69;
$L__BB0_46:
	ld.global.f64 	%fd21, [%rd5+32];
	setp.eq.f64 	%p28, %fd21, 0d0000000000000000;
	@%p28 bra 	$L__BB0_48;
	ld.global.u32 	%r70, [%rd2+4];
	add.s32 	%r71, %r70, 1;
	st.global.u32 	[%rd2+4], %r71;
$L__BB0_48:
	ld.global.f64 	%fd22, [%rd5+40];
	setp.eq.f64 	%p29, %fd22, 0d0000000000000000;
	@%p29 bra 	$L__BB0_50;
	ld.global.u32 	%r72, [%rd2+4];
	add.s32 	%r73, %r72, 1;
	st.global.u32 	[%rd2+4], %r73;
$L__BB0_50:
	ld.global.f64 	%fd23, [%rd5+48];
	setp.eq.f64 	%p30, %fd23, 0d0000000000000000;
	@%p30 bra 	$L__BB0_52;
	ld.global.u32 	%r74, [%rd2+4];
	add.s32 	%r75, %r74, 1;
	st.global.u32 	[%rd2+4], %r75;
$L__BB0_52:
	ld.global.f64 	%fd24, [%rd5+56];
	setp.eq.f64 	%p31, %fd24, 0d0000000000000000;
	@%p31 bra 	$L__BB0_54;
	ld.global.u32 	%r76, [%rd2+4];
	add.s32 	%r77, %r76, 1;
	st.global.u32 	[%rd2+4], %r77;
$L__BB0_54:
	add.s32 	%r92, %r92, 8;
$L__BB0_55:
	setp.eq.s32 	%p32, %r11, 0;
	@%p32 bra 	$L__BB0_71;
	and.b32  	%r14, %r23, 3;
	setp.lt.u32 	%p33, %r11, 4;
	@%p33 bra 	$L__BB0_66;
	add.s32 	%r78, %r92, %r2;
	mul.wide.s32 	%rd13, %r78, 8;
	add.s64 	%rd6, %rd1, %rd13;
	ld.global.f64 	%fd25, [%rd6];
	setp.eq.f64 	%p34, %fd25, 0d0000000000000000;
	@%p34 bra 	$L__BB0_59;
	ld.global.u32 	%r79, [%rd2+4];
	add.s32 	%r80, %r79, 1;
	st.global.u32 	[%rd2+4], %r80;
$L__BB0_59:
	ld.global.f64 	%fd26, [%rd6+8];
	setp.eq.f64 	%p35, %fd26, 0d0000000000000000;
	@%p35 bra 	$L__BB0_61;
	ld.global.u32 	%r81, [%rd2+4];
	add.s32 	%r82, %r81, 1;
	st.global.u32 	[%rd2+4], %r82;
$L__BB0_61:
	ld.global.f64 	%fd27, [%rd6+16];
	setp.eq.f64 	%p36, %fd27, 0d0000000000000000;
	@%p36 bra 	$L__BB0_63;
	ld.global.u32 	%r83, [%rd2+4];
	add.s32 	%r84, %r83, 1;
	st.global.u32 	[%rd2+4], %r84;
$L__BB0_63:
	ld.global.f64 	%fd28, [%rd6+24];
	setp.eq.f64 	%p37, %fd28, 0d0000000000000000;
	@%p37 bra 	$L__BB0_65;
	ld.global.u32 	%r85, [%rd2+4];
	add.s32 	%r86, %r85, 1;
	st.global.u32 	[%rd2+4], %r86;
$L__BB0_65:
	add.s32 	%r92, %r92, 4;
$L__BB0_66:
	setp.eq.s32 	%p38, %r14, 0;
	@%p38 bra 	$L__BB0_71;
	add.s32 	%r95, %r92, %r2;
	neg.s32 	%r94, %r14;
$L__BB0_68:
	.pragma "nounroll";
	mul.wide.s32 	%rd14, %r95, 8;
	add.s64 	%rd15, %rd1, %rd14;
	ld.global.f64 	%fd29, [%rd15];
	setp.eq.f64 	%p39, %fd29, 0d0000000000000000;
	@%p39 bra 	$L__BB0_70;
	ld.global.u32 	%r87, [%rd2+4];
	add.s32 	%r88, %r87, 1;
	st.global.u32 	[%rd2+4], %r88;
$L__BB0_70:
	add.s32 	%r95, %r95, 1;
	add.s32 	%r94, %r94, 1;
	setp.ne.s32 	%p40, %r94, 0;
	@%p40 bra 	$L__BB0_68;
$L__BB0_71:
	ret;

}
	// .globl	_Z15compute_nnz_gpuPii
.visible .entry _Z15compute_nnz_gpuPii(
	.param .u64 .ptr .align 1 _Z15compute_nnz_gpuPii_param_0,
	.param .u32 _Z15compute_nnz_gpuPii_param_1
)
{
	.reg .pred 	%p<10>;
	.reg .b32 	%r<110>;
	.reg .b64 	%rd<17>;

	ld.param.u64 	%rd8, [_Z15compute_nnz_gpuPii_param_0];
	ld.param.u32 	%r16, [_Z15compute_nnz_gpuPii_param_1];
	cvta.to.global.u64 	%rd1, %rd8;
	setp.lt.s32 	%p1, %r16, 1;
	@%p1 bra 	$L__BB1_13;
	and.b32  	%r1, %r16, 15;
	setp.lt.u32 	%p2, %r16, 16;
	mov.b32 	%r107, 0;
	@%p2 bra 	$L__BB1_4;
	and.b32  	%r107, %r16, 2147483632;
	neg.s32 	%r105, %r107;
	add.s64 	%rd15, %rd1, 32;
$L__BB1_3:
	.pragma "nounroll";
	ld.global.u32 	%r18, [%rd15+-32];
	ld.global.u32 	%r19, [%rd15+-28];
	add.s32 	%r20, %r19, %r18;
	st.global.u32 	[%rd15+-28], %r20;
	bar.sync 	0;
	ld.global.u32 	%r21, [%rd15+-28];
	ld.global.u32 	%r22, [%rd15+-24];
	add.s32 	%r23, %r22, %r21;
	st.global.u32 	[%rd15+-24], %r23;
	bar.sync 	0;
	ld.global.u32 	%r24, [%rd15+-24];
	ld.global.u32 	%r25, [%rd15+-20];
	add.s32 	%r26, %r25, %r24;
	st.global.u32 	[%rd15+-20], %r26;
	bar.sync 	0;
	ld.global.u32 	%r27, [%rd15+-20];
	ld.global.u32 	%r28, [%rd15+-16];
	add.s32 	%r29, %r28, %r27;
	st.global.u32 	[%rd15+-16], %r29;
	bar.sync 	0;
	ld.global.u32 	%r30, [%rd15+-16];
	ld.global.u32 	%r31, [%rd15+-12];
	add.s32 	%r32, %r31, %r30;
	st.global.u32 	[%rd15+-12], %r32;
	bar.sync 	0;
	ld.global.u32 	%r33, [%rd15+-12];
	ld.global.u32 	%r34, [%rd15+-8];
	add.s32 	%r35, %r34, %r33;
	st.global.u32 	[%rd15+-8], %r35;
	bar.sync 	0;
	ld.global.u32 	%r36, [%rd15+-8];
	ld.global.u32 	%r37, [%rd15+-4];
	add.s32 	%r38, %r37, %r36;
	st.global.u32 	[%rd15+-4], %r38;
	bar.sync 	0;
	ld.global.u32 	%r39, [%rd15+-4];
	ld.global.u32 	%r40, [%rd15];
	add.s32 	%r41, %r40, %r39;
	st.global.u32 	[%rd15], %r41;
	bar.sync 	0;
	ld.global.u32 	%r42, [%rd15];
	ld.global.u32 	%r43, [%rd15+4];
	add.s32 	%r44, %r43, %r42;
	st.global.u32 	[%rd15+4], %r44;
	bar.sync 	0;
	ld.global.u32 	%r45, [%rd15+4];
	ld.global.u32 	%r46, [%rd15+8];
	add.s32 	%r47, %r46, %r45;
	st.global.u32 	[%rd15+8], %r47;
	bar.sync 	0;
	ld.global.u32 	%r48, [%rd15+8];
	ld.global.u32 	%r49, [%rd15+12];
	add.s32 	%r50, %r49, %r48;
	st.global.u32 	[%rd15+12], %r50;
	bar.sync 	0;
	ld.global.u32 	%r51, [%rd15+12];
	ld.global.u32 	%r52, [%rd15+16];
	add.s32 	%r53, %r52, %r51;
	st.global.u32 	[%rd15+16], %r53;
	bar.sync 	0;
	ld.global.u32 	%r54, [%rd15+16];
	ld.global.u32 	%r55, [%rd15+20];
	add.s32 	%r56, %r55, %r54;
	st.global.u32 	[%rd15+20], %r56;
	bar.sync 	0;
	ld.global.u32 	%r57, [%rd15+20];
	ld.global.u32 	%r58, [%rd15+24];
	add.s32 	%r59, %r58, %r57;
	st.global.u32 	[%rd15+24], %r59;
	bar.sync 	0;
	ld.global.u32 	%r60, [%rd15+24];
	ld.global.u32 	%r61, [%rd15+28];
	add.s32 	%r62, %r61, %r60;
	st.global.u32 	[%rd15+28], %r62;
	bar.sync 	0;
	ld.global.u32 	%r63, [%rd15+28];
	ld.global.u32 	%r64, [%rd15+32];
	add.s32 	%r65, %r64, %r63;
	st.global.u32 	[%rd15+32], %r65;
	bar.sync 	0;
	add.s32 	%r105, %r105, 16;
	add.s64 	%rd15, %rd15, 64;
	setp.ne.s32 	%p3, %r105, 0;
	@%p3 bra 	$L__BB1_3;
$L__BB1_4:
	setp.eq.s32 	%p4, %r1, 0;
	@%p4 bra 	$L__BB1_13;
	and.b32  	%r7, %r16, 7;
	setp.lt.u32 	%p5, %r1, 8;
	@%p5 bra 	$L__BB1_7;
	mul.wide.u32 	%rd9, %r107, 4;
	add.s64 	%rd10, %rd1, %rd9;
	ld.global.u32 	%r66, [%rd10];
	ld.global.u32 	%r67, [%rd10+4];
	add.s32 	%r68, %r67, %r66;
	st.global.u32 	[%rd10+4], %r68;
	bar.sync 	0;
	ld.global.u32 	%r69, [%rd10+4];
	ld.global.u32 	%r70, [%rd10+8];
	add.s32 	%r71, %r70, %r69;
	st.global.u32 	[%rd10+8], %r71;
	bar.sync 	0;
	ld.global.u32 	%r72, [%rd10+8];
	ld.global.u32 	%r73, [%rd10+12];
	add.s32 	%r74, %r73, %r72;
	st.global.u32 	[%rd10+12], %r74;
	bar.sync 	0;
	ld.global.u32 	%r75, [%rd10+12];
	ld.global.u32 	%r76, [%rd10+16];
	add.s32 	%r77, %r76, %r75;
	st.global.u32 	[%rd10+16], %r77;
	bar.sync 	0;
	ld.global.u32 	%r78, [%rd10+16];
	ld.global.u32 	%r79, [%rd10+20];
	add.s32 	%r80, %r79, %r78;
	st.global.u32 	[%rd10+20], %r80;
	bar.sync 	0;
	ld.global.u32 	%r81, [%rd10+20];
	ld.global.u32 	%r82, [%rd10+24];
	add.s32 	%r83, %r82, %r81;
	st.global.u32 	[%rd10+24], %r83;
	bar.sync 	0;
	ld.global.u32 	%r84, [%rd10+24];
	ld.global.u32 	%r85, [%rd10+28];
	add.s32 	%r86, %r85, %r84;
	st.global.u32 	[%rd10+28], %r86;
	bar.sync 	0;
	ld.global.u32 	%r87, [%rd10+28];
	add.s32 	%r107, %r107, 8;
	ld.global.u32 	%r88, [%rd10+32];
	add.s32 	%r89, %r88, %r87;
	st.global.u32 	[%rd10+32], %r89;
	bar.sync 	0;
$L__BB1_7:
	setp.eq.s32 	%p6, %r7, 0;
	@%p6 bra 	$L__BB1_13;
	and.b32  	%r10, %r16, 3;
	setp.lt.u32 	%p7, %r7, 4;
	@%p7 bra 	$L__BB1_10;
	mul.wide.u32 	%rd11, %r107, 4;
	add.s64 	%rd12, %rd1, %rd11;
	ld.global.u32 	%r90, [%rd12];
	ld.global.u32 	%r91, [%rd12+4];
	add.s32 	%r92, %r91, %r90;
	st.global.u32 	[%rd12+4], %r92;
	bar.sync 	0;
	ld.global.u32 	%r93, [%rd12+4];
	ld.global.u32 	%r94, [%rd12+8];
	add.s32 	%r95, %r94, %r93;
	st.global.u32 	[%rd12+8], %r95;
	bar.sync 	0;
	ld.global.u32 	%r96, [%rd12+8];
	ld.global.u32 	%r97, [%rd12+12];
	add.s32 	%r98, %r97, %r96;
	st.global.u32 	[%rd12+12], %r98;
	bar.sync 	0;
	ld.global.u32 	%r99, [%rd12+12];
	add.s32 	%r107, %r107, 4;
	ld.global.u32 	%r100, [%rd12+16];
	add.s32 	%r101, %r100, %r99;
	st.global.u32 	[%rd12+16], %r101;
	bar.sync 	0;
$L__BB1_10:
	setp.eq.s32 	%p8, %r10, 0;
	@%p8 bra 	$L__BB1_13;
	mul.wide.u32 	%rd13, %r107, 4;
	add.s64 	%rd14, %rd13, %rd1;
	add.s64 	%rd16, %rd14, 4;
	neg.s32 	%r109, %r10;
$L__BB1_12:
	.pragma "nounroll";
	ld.global.u32 	%r102, [%rd16+-4];
	ld.global.u32 	%r103, [%rd16];
	add.s32 	%r104, %r103, %r102;
	st.global.u32 	[%rd16], %r104;
	bar.sync 	0;
	add.s64 	%rd16, %rd16, 4;
	add.s32 	%r109, %r109, 1;
	setp.ne.s32 	%p9, %r109, 0;
	@%p9 bra 	$L__BB1_12;
$L__BB1_13:
	ret;

}
	// .globl	_Z19compute_nnz_col_gpuPdPiS_ii
.visible .entry _Z19compute_nnz_col_gpuPdPiS_ii(
	.param .u64 .ptr .align 1 _Z19compute_nnz_col_gpuPdPiS_ii_param_0,
	.param .u64 .ptr .align 1 _Z19compute_nnz_col_gpuPdPiS_ii_param_1,
	.param .u64 .ptr .align 1 _Z19compute_nnz_col_gpuPdPiS_ii_param_2,
	.param .u32 _Z19compute_nnz_col_gpuPdPiS_ii_param_3,
	.param .u32 _Z19compute_nnz_col_gpuPdPiS_ii_param_4
)
{
	.reg .pred 	%p<27>;
	.reg .b32 	%r<90>;
	.reg .b64 	%rd<75>;
	.reg .b64 	%fd<16>;

	ld.param.u64 	%rd7, [_Z19compute_nnz_col_gpuPdPiS_ii_param_0];
	ld.param.u64 	%rd8, [_Z19compute_nnz_col_gpuPdPiS_ii_param_1];
	ld.param.u64 	%rd9, [_Z19compute_nnz_col_gpuPdPiS_ii_param_2];
	ld.param.u32 	%r46, [_Z19compute_nnz_col_gpuPdPiS_ii_param_3];
	ld.param.u32 	%r45, [_Z19compute_nnz_col_gpuPdPiS_ii_param_4];
	cvta.to.global.u64 	%rd1, %rd8;
	cvta.to.global.u64 	%rd2, %rd9;
	cvta.to.global.u64 	%rd3, %rd7;
	mov.u32 	%r47, %ntid.x;
	mov.u32 	%r48, %ctaid.x;
	mov.u32 	%r49, %tid.x;
	mad.lo.s32 	%r1, %r47, %r48, %r49;
	setp.ge.s32 	%p1, %r1, %r46;
	setp.lt.s32 	%p2, %r45, 1;
	or.pred  	%p3, %p1, %p2;
	@%p3 bra 	$L__BB2_41;
	mul.lo.s32 	%r2, %r45, %r1;
	and.b32  	%r3, %r45, 7;
	setp.lt.u32 	%p4, %r45, 8;
	mov.b32 	%r84, 0;
	mov.u32 	%r70, %r84;
	@%p4 bra 	$L__BB2_20;
	and.b32  	%r84, %r45, 2147483640;
	mov.b32 	%r68, 0;
	mov.u32 	%r70, %r68;
$L__BB2_3:
	.pragma "nounroll";
	add.s32 	%r52, %r68, %r2;
	mul.wide.s32 	%rd10, %r52, 8;
	add.s64 	%rd4, %rd3, %rd10;
	ld.global.f64 	%fd1, [%rd4];
	setp.eq.f64 	%p5, %fd1, 0d0000000000000000;
	@%p5 bra 	$L__BB2_5;
	mul.wide.s32 	%rd11, %r70, 8;
	add.s64 	%rd12, %rd2, %rd11;
	st.global.f64 	[%rd12], %fd1;
	mul.wide.s32 	%rd13, %r70, 4;
	add.s64 	%rd14, %rd1, %rd13;
	st.global.u32 	[%rd14], %r68;
	add.s32 	%r70, %r70, 1;
$L__BB2_5:
	ld.global.f64 	%fd2, [%rd4+8];
	setp.eq.f64 	%p6, %fd2, 0d0000000000000000;
	@%p6 bra 	$L__BB2_7;
	add.s32 	%r53, %r68, 1;
	mul.wide.s32 	%rd15, %r70, 8;
	add.s64 	%rd16, %rd2, %rd15;
	st.global.f64 	[%rd16], %fd2;
	mul.wide.s32 	%rd17, %r70, 4;
	add.s64 	%rd18, %rd1, %rd17;
	st.global.u32 	[%rd18], %r53;
	add.s32 	%r70, %r70, 1;
$L__BB2_7:
	ld.global.f64 	%fd3, [%rd4+16];
	setp.eq.f64 	%p7, %fd3, 0d0000000000000000;
	@%p7 bra 	$L__BB2_9;
	add.s32 	%r54, %r68, 2;
	mul.wide.s32 	%rd19, %r70, 8;
	add.s64 	%rd20, %rd2, %rd19;
	st.global.f64 	[%rd20], %fd3;
	mul.wide.s32 	%rd21, %r70, 4;
	add.s64 	%rd22, %rd1, %rd21;
	st.global.u32 	[%rd22], %r54;
	add.s32 	%r70, %r70, 1;
$L__BB2_9:
	ld.global.f64 	%fd4, [%rd4+24];
	setp.eq.f64 	%p8, %fd4, 0d0000000000000000;
	@%p8 bra 	$L__BB2_11;
	add.s32 	%r55, %r68, 3;
	mul.wide.s32 	%rd23, %r70, 8;
	add.s64 	%rd24, %rd2, %rd23;
	st.global.f64 	[%rd24], %fd4;
	mul.wide.s32 	%rd25, %r70, 4;
	add.s64 	%rd26, %rd1, %rd25;
	st.global.u32 	[%rd26], %r55;
	add.s32 	%r70, %r70, 1;
$L__BB2_11:
	ld.global.f64 	%fd5, [%rd4+32];
	setp.eq.f64 	%p9, %fd5, 0d0000000000000000;
	@%p9 bra 	$L__BB2_13;
	add.s32 	%r56, %r68, 4;
	mul.wide.s32 	%rd27, %r70, 8;
	add.s64 	%rd28, %rd2, %rd27;
	st.global.f64 	[%rd28], %fd5;
	mul.wide.s32 	%rd29, %r70, 4;
	add.s64 	%rd30, %rd1, %rd29;
	st.global.u32 	[%rd30], %r56;
	add.s32 	%r70, %r70, 1;
$L__BB2_13:
	ld.global.f64 	%fd6, [%rd4+40];
	setp.eq.f64 	%p10, %fd6, 0d0000000000000000;
	@%p10 bra 	$L__BB2_15;
	add.s32 	%r57, %r68, 5;
	mul.wide.s32 	%rd31, %r70, 8;
	add.s64 	%rd32, %rd2, %rd31;
	st.global.f64 	[%rd32], %fd6;
	mul.wide.s32 	%rd33, %r70, 4;
	add.s64 	%rd34, %rd1, %rd33;
	st.global.u32 	[%rd34], %r57;
	add.s32 	%r70, %r70, 1;
$L__BB2_15:
	ld.global.f64 	%fd7, [%rd4+48];
	setp.eq.f64 	%p11, %fd7, 0d0000000000000000;
	@%p11 bra 	$L__BB2_17;
	add.s32 	%r58, %r68, 6;
	mul.wide.s32 	%rd35, %r70, 8;
	add.s64 	%rd36, %rd2, %rd35;
	st.global.f64 	[%rd36], %fd7;
	mul.wide.s32 	%rd37, %r70, 4;
	add.s64 	%rd38, %rd1, %rd37;
	st.global.u32 	[%rd38], %r58;
	add.s32 	%r70, %r70, 1;
$L__BB2_17:
	ld.global.f64 	%fd8, [%rd4+56];
	setp.eq.f64 	%p12, %fd8, 0d0000000000000000;
	@%p12 bra 	$L__BB2_19;
	add.s32 	%r59, %r68, 7;
	mul.wide.s32 	%rd39, %r70, 8;
	add.s64 	%rd40, %rd2, %rd39;
	st.global.f64 	[%rd40], %fd8;
	mul.wide.s32 	%rd41, %r70, 4;
	add.s64 	%rd42, %rd1, %rd41;
	st.global.u32 	[%rd42], %r59;
	add.s32 	%r70, %r70, 1;
$L__BB2_19:
	add.s32 	%r68, %r68, 8;
	setp.ne.s32 	%p13, %r68, %r84;
	@%p13 bra 	$L__BB2_3;
$L__BB2_20:
	setp.eq.s32 	%p14, %r3, 0;
	@%p14 bra 	$L__BB2_41;
	and.b32  	%r26, %r45, 3;
	setp.lt.u32 	%p15, %r3, 4;
	@%p15 bra 	$L__BB2_31;
	add.s32 	%r60, %r84, %r2;
	mul.wide.s32 	%rd43, %r60, 8;
	add.s64 	%rd5, %rd3, %rd43;
	ld.global.f64 	%fd9, [%rd5];
	setp.eq.f64 	%p16, %fd9, 0d0000000000000000;
	@%p16 bra 	$L__BB2_24;
	mul.wide.s32 	%rd44, %r70, 8;
	add.s64 	%rd45, %rd2, %rd44;
	st.global.f64 	[%rd45], %fd9;
	mul.wide.s32 	%rd46, %r70, 4;
	add.s64 	%rd47, %rd1, %rd46;
	st.global.u32 	[%rd47], %r84;
	add.s32 	%r70, %r70, 1;
$L__BB2_24:
	ld.global.f64 	%fd10, [%rd5+8];
	setp.eq.f64 	%p17, %fd10, 0d0000000000000000;
	@%p17 bra 	$L__BB2_26;
	add.s32 	%r61, %r84, 1;
	mul.wide.s32 	%rd48, %r70, 8;
	add.s64 	%rd49, %rd2, %rd48;
	st.global.f64 	[%rd49], %fd10;
	mul.wide.s32 	%rd50, %r70, 4;
	add.s64 	%rd51, %rd1, %rd50;
	st.global.u32 	[%rd51], %r61;
	add.s32 	%r70, %r70, 1;
$L__BB2_26:
	ld.global.f64 	%fd11, [%rd5+16];
	setp.eq.f64 	%p18, %fd11, 0d0000000000000000;
	@%p18 bra 	$L__BB2_28;
	add.s32 	%r62, %r84, 2;
	mul.wide.s32 	%rd52, %r70, 8;
	add.s64 	%rd53, %rd2, %rd52;
	st.global.f64 	[%rd53], %fd11;
	mul.wide.s32 	%rd54, %r70, 4;
	add.s64 	%rd55, %rd1, %rd54;
	st.global.u32 	[%rd55], %r62;
	add.s32 	%r70, %r70, 1;
$L__BB2_28:
	ld.global.f64 	%fd12, [%rd5+24];
	setp.eq.f64 	%p19, %fd12, 0d0000000000000000;
	@%p19 bra 	$L__BB2_30;
	add.s32 	%r63, %r84, 3;
	mul.wide.s32 	%rd56, %r70, 8;
	add.s64 	%rd57, %rd2, %rd56;
	st.global.f64 	[%rd57], %fd12;
	mul.wide.s32 	%rd58, %r70, 4;
	add.s64 	%rd59, %rd1, %rd58;
	st.global.u32 	[%rd59], %r63;
	add.s32 	%r70, %r70, 1;
$L__BB2_30:
	add.s32 	%r84, %r84, 4;
$L__BB2_31:
	setp.eq.s32 	%p20, %r26, 0;
	@%p20 bra 	$L__BB2_41;
	setp.eq.s32 	%p21, %r26, 1;
	@%p21 bra 	$L__BB2_38;
	add.s32 	%r64, %r84, %r2;
	mul.wide.s32 	%rd60, %r64, 8;
	add.s64 	%rd6, %rd3, %rd60;
	ld.global.f64 	%fd13, [%rd6];
	setp.eq.f64 	%p22, %fd13, 0d0000000000000000;
	@%p22 bra 	$L__BB2_35;
	mul.wide.s32 	%rd61, %r70, 8;
	add.s64 	%rd62, %rd2, %rd61;
	st.global.f64 	[%rd62], %fd13;
	mul.wide.s32 	%rd63, %r70, 4;
	add.s64 	%rd64, %rd1, %rd63;
	st.global.u32 	[%rd64], %r84;
	add.s32 	%r70, %r70, 1;
$L__BB2_35:
	ld.global.f64 	%fd14, [%rd6+8];
	setp.eq.f64 	%p23, %fd14, 0d0000000000000000;
	@%p23 bra 	$L__BB2_37;
	add.s32 	%r65, %r84, 1;
	mul.wide.s32 	%rd65, %r70, 8;
	add.s64 	%rd66, %rd2, %rd65;
	st.global.f64 	[%rd66], %fd14;
	mul.wide.s32 	%rd67, %r70, 4;
	add.s64 	%rd68, %rd1, %rd67;
	st.global.u32 	[%rd68], %r65;
	add.s32 	%r70, %r70, 1;
$L__BB2_37:
	add.s32 	%r84, %r84, 2;
$L__BB2_38:
	and.b32  	%r66, %r45, 1;
	setp.eq.b32 	%p24, %r66, 1;
	not.pred 	%p25, %p24;
	@%p25 bra 	$L__BB2_41;
	add.s32 	%r67, %r84, %r2;
	mul.wide.s32 	%rd69, %r67, 8;
	add.s64 	%rd70, %rd3, %rd69;
	ld.global.f64 	%fd15, [%rd70];
	setp.eq.f64 	%p26, %fd15, 0d0000000000000000;
	@%p26 bra 	$L__BB2_41;
	mul.wide.s32 	%rd71, %r70, 8;
	add.s64 	%rd72, %rd2, %rd71;
	st.global.f64 	[%rd72], %fd15;
	mul.wide.s32 	%rd73, %r70, 4;
	add.s64 	%rd74, %rd1, %rd73;
	st.global.u32 	[%rd74], %r84;
$L__BB2_41:
	ret;

}


// ===== COMPILED SASS (sm_100) =====

	.target	sm_100

	.elftype	@"ET_EXEC"


//--------------------- .note.nv.tkinfo           --------------------------
	.section	.note.nv.tkinfo,"",@"SHT_NOTE"
	.sectionflags	@"SHF_NOTE_NV_TKINFO"
	.tkinfo
        /*0018*/ 	.word	0x00000002
        /*0030*/ 	.string	""
        /*0030*/ 	.string	"ptxas"
        /*0030*/ 	.string	"Cuda compilation tools, release 13.0, V13.0.88"
        /*0030*/ 	.string	"Build cuda_13.0.r13.0/compiler.36424714_0"
        /*0030*/ 	.string	"-arch sm_100 -m 64 "



//--------------------- .note.nv.cuinfo           --------------------------
	.section	.note.nv.cuinfo,"",@"SHT_NOTE"
	.sectionflags	@"SHF_NOTE_NV_CUINFO"
        /*0018*/ 	.short	0x0002
        /*001a*/ 	.short	0x0064
        /*001c*/ 	.short	0x0082
	.zero		2


//--------------------- .nv.info                  --------------------------
	.section	.nv.info,"",@"SHT_CUDA_INFO"
	.align	4


	//----- nvinfo : EIATTR_REGCOUNT
	.align		4
        /*0000*/ 	.byte	0x04, 0x2f
        /*0002*/ 	.short	(.L_1 - .L_0)
	.align		4
.L_0:
        /*0004*/ 	.word	index@(_Z19compute_nnz_row_gpuPdPiii)
        /*0008*/ 	.word	0x00000014


	//----- nvinfo : EIATTR_FRAME_SIZE
	.align		4
.L_1:
        /*000c*/ 	.byte	0x04, 0x11
        /*000e*/ 	.short	(.L_3 - .L_2)
	.align		4
.L_2:
        /*0010*/ 	.word	index@(_Z19compute_nnz_row_gpuPdPiii)
        /*0014*/ 	.word	0x00000000


	//----- nvinfo : EIATTR_REGCOUNT
	.align		4
.L_3:
        /*0018*/ 	.byte	0x04, 0x2f
        /*001a*/ 	.short	(.L_5 - .L_4)
	.align		4
.L_4:
        /*001c*/ 	.word	index@(_Z15compute_nnz_gpuPii)
        /*0020*/ 	.word	0x0000000e


	//----- nvinfo : EIATTR_FRAME_SIZE
	.align		4
.L_5:
        /*0024*/ 	.byte	0x04, 0x11
        /*0026*/ 	.short	(.L_7 - .L_6)
	.align		4
.L_6:
        /*0028*/ 	.word	index@(_Z15compute_nnz_gpuPii)
        /*002c*/ 	.word	0x00000000


	//----- nvinfo : EIATTR_REGCOUNT
	.align		4
.L_7:
        /*0030*/ 	.byte	0x04, 0x2f
        /*0032*/ 	.short	(.L_9 - .L_8)
	.align		4
.L_8:
        /*0034*/ 	.word	index@(_Z19compute_nnz_col_gpuPdPiS_ii)
        /*0038*/ 	.word	0x0000001e


	//----- nvinfo : EIATTR_FRAME_SIZE
	.align		4
.L_9:
        /*003c*/ 	.byte	0x04, 0x11
        /*003e*/ 	.short	(.L_11 - .L_10)
	.align		4
.L_10:
        /*0040*/ 	.word	index@(_Z19compute_nnz_col_gpuPdPiS_ii)
        /*0044*/ 	.word	0x00000000


	//----- nvinfo : EIATTR_MIN_STACK_SIZE
	.align		4
.L_11:
        /*0048*/ 	.byte	0x04, 0x12
        /*004a*/ 	.short	(.L_13 - .L_12)
	.align		4
.L_12:
        /*004c*/ 	.word	index@(_Z19compute_nnz_col_gpuPdPiS_ii)
        /*0050*/ 	.word	0x00000000


	//----- nvinfo : EIATTR_MIN_STACK_SIZE
	.align		4
.L_13:
        /*0054*/ 	.byte	0x04, 0x12
        /*0056*/ 	.short	(.L_15 - .L_14)
	.align		4
.L_14:
        /*0058*/ 	.word	index@(_Z15compute_nnz_gpuPii)
        /*005c*/ 	.word	0x00000000


	//----- nvinfo : EIATTR_MIN_STACK_SIZE
	.align		4
.L_15:
        /*0060*/ 	.byte	0x04, 0x12
        /*0062*/ 	.short	(.L_17 - .L_16)
	.align		4
.L_16:
        /*0064*/ 	.word	index@(_Z19compute_nnz_row_gpuPdPiii)
        /*0068*/ 	.word	0x00000000
.L_17:


//--------------------- .nv.compat                --------------------------
	.section	.nv.compat,"",@"SHT_CUDA_COMPAT_INFO"
	.align	4
        /*0000*/ 	.byte	0x02, 0x09, 0x00, 0x00, 0x02, 0x02, 0x01, 0x00, 0x02, 0x05, 0x05, 0x00, 0x03, 0x07, 0x01, 0x01
        /*0010*/ 	.byte	0x02, 0x03, 0x00, 0x00, 0x02, 0x06, 0x01, 0x00, 0x04, 0x0b, 0x08, 0x00, 0x01, 0x00, 0x00, 0x00
        /*0020*/ 	.byte	0x00, 0x00, 0x00, 0x00


//--------------------- .nv.info._Z19compute_nnz_col_gpuPdPiS_ii --------------------------
	.section	.nv.info._Z19compute_nnz_col_gpuPdPiS_ii,"",@"SHT_CUDA_INFO"
	.sectionflags	@""
	.align	4


	//----- nvinfo : EIATTR_CUDA_API_VERSION
	.align		4
        /*0000*/ 	.byte	0x04, 0x37
        /*0002*/ 	.short	(.L_19 - .L_18)
.L_18:
        /*0004*/ 	.word	0x00000082


	//----- nvinfo : EIATTR_KPARAM_INFO
	.align		4
.L_19:
        /*0008*/ 	.byte	0x04, 0x17
        /*000a*/ 	.short	(.L_21 - .L_20)
.L_20:
        /*000c*/ 	.word	0x00000000
        /*0010*/ 	.short	0x0004
        /*0012*/ 	.short	0x001c
        /*0014*/ 	.byte	0x00, 0xf0, 0x11, 0x00


	//----- nvinfo : EIATTR_KPARAM_INFO
	.align		4
.L_21:
        /*0018*/ 	.byte	0x04, 0x17
        /*001a*/ 	.short	(.L_23 - .L_22)
.L_22:
        /*001c*/ 	.word	0x00000000
        /*0020*/ 	.short	0x0003
        /*0022*/ 	.short	0x0018
        /*0024*/ 	.byte	0x00, 0xf0, 0x11, 0x00


	//----- nvinfo : EIATTR_KPARAM_INFO
	.align		4
.L_23:
        /*0028*/ 	.byte	0x04, 0x17
        /*002a*/ 	.short	(.L_25 - .L_24)
.L_24:
        /*002c*/ 	.word	0x00000000
        /*0030*/ 	.short	0x0002
        /*0032*/ 	.short	0x0010
        /*0034*/ 	.byte	0x00, 0xf5, 0x21, 0x00


	//----- nvinfo : EIATTR_KPARAM_INFO
	.align		4
.L_25:
        /*0038*/ 	.byte	0x04, 0x17
        /*003a*/ 	.short	(.L_27 - .L_26)
.L_26:
        /*003c*/ 	.word	0x00000000
        /*0040*/ 	.short	0x0001
        /*0042*/ 	.short	0x0008
        /*0044*/ 	.byte	0x00, 0xf5, 0x21, 0x00


	//----- nvinfo : EIATTR_KPARAM_INFO
	.align		4
.L_27:
        /*0048*/ 	.byte	0x04, 0x17
        /*004a*/ 	.short	(.L_29 - .L_28)
.L_28:
        /*004c*/ 	.word	0x00000000
        /*0050*/ 	.short	0x0000
        /*0052*/ 	.short	0x0000
        /*0054*/ 	.byte	0x00, 0xf5, 0x21, 0x00


	//----- nvinfo : EIATTR_SPARSE_MMA_MASK
	.align		4
.L_29:
        /*0058*/ 	.byte	0x03, 0x50
        /*005a*/ 	.short	0x0000


	//----- nvinfo : EIATTR_MAXREG_COUNT
	.align		4
        /*005c*/ 	.byte	0x03, 0x1b
        /*005e*/ 	.short	0x00ff


	//----- nvinfo : EIATTR_MERCURY_ISA_VERSION
	.align		4
        /*0060*/ 	.byte	0x03, 0x5f
        /*0062*/ 	.short	0x0101


	//----- nvinfo : EIATTR_VRC_CTA_INIT_COUNT
	.align		4
        /*0064*/ 	.byte	0x02, 0x4a
	.zero		1
	.zero		1


	//----- nvinfo : EIATTR_EXIT_INSTR_OFFSETS
	.align		4
        /*0068*/ 	.byte	0x04, 0x1c
        /*006a*/ 	.short	(.L_31 - .L_30)


	//   ....[0]....
.L_30:
        /*006c*/ 	.word	0x00000090


	//   ....[1]....
        /*0070*/ 	.word	0x000006b0


	//   ....[2]....
        /*0074*/ 	.word	0x000009b0


	//   ....[3]....
        /*0078*/ 	.word	0x00000b70


	//   ....[4]....
        /*007c*/ 	.word	0x00000bd0


	//   ....[5]....
        /*0080*/ 	.word	0x00000c40


	//----- nvinfo : EIATTR_CBANK_PARAM_SIZE
	.align		4
.L_31:
        /*0084*/ 	.byte	0x03, 0x19
        /*0086*/ 	.short	0x0020


	//----- nvinfo : EIATTR_PARAM_CBANK
	.align		4
        /*0088*/ 	.byte	0x04, 0x0a
        /*008a*/ 	.short	(.L_33 - .L_32)
	.align		4
.L_32:
        /*008c*/ 	.word	index@(.nv.constant0._Z19compute_nnz_col_gpuPdPiS_ii)
        /*0090*/ 	.short	0x0380
        /*0092*/ 	.short	0x0020


	//----- nvinfo : EIATTR_SW_WAR
	.align		4
.L_33:
        /*0094*/ 	.byte	0x04, 0x36
        /*0096*/ 	.short	(.L_35 - .L_34)
.L_34:
        /*0098*/ 	.word	0x00000008
.L_35:


//--------------------- .nv.info._Z15compute_nnz_gpuPii --------------------------
	.section	.nv.info._Z15compute_nnz_gpuPii,"",@"SHT_CUDA_INFO"
	.sectionflags	@""
	.align	4


	//----- nvinfo : EIATTR_CUDA_API_VERSION
	.align		4
        /*0000*/ 	.byte	0x04, 0x37
        /*0002*/ 	.short	(.L_37 - .L_36)
.L_36:
        /*0004*/ 	.word	0x00000082


	//----- nvinfo : EIATTR_KPARAM_INFO
	.align		4
.L_37:
        /*0008*/ 	.byte	0x04, 0x17
        /*000a*/ 	.short	(.L_39 - .L_38)
.L_38:
        /*000c*/ 	.word	0x00000000
        /*0010*/ 	.short	0x0001
        /*0012*/ 	.short	0x0008
        /*0014*/ 	.byte	0x00, 0xf0, 0x11, 0x00


	//----- nvinfo : EIATTR_KPARAM_INFO
	.align		4
.L_39:
        /*0018*/ 	.byte	0x04, 0x17
        /*001a*/ 	.short	(.L_41 - .L_40)
.L_40:
        /*001c*/ 	.word	0x00000000
        /*0020*/ 	.short	0x0000
        /*0022*/ 	.short	0x0000
        /*0024*/ 	.byte	0x00, 0xf5, 0x21, 0x00


	//----- nvinfo : EIATTR_SPARSE_MMA_MASK
	.align		4
.L_41:
        /*0028*/ 	.byte	0x03, 0x50
        /*002a*/ 	.short	0x0000


	//----- nvinfo : EIATTR_MAXREG_COUNT
	.align		4
        /*002c*/ 	.byte	0x03, 0x1b
        /*002e*/ 	.short	0x00ff


	//----- nvinfo : EIATTR_NUM_BARRIERS
	.align		4
        /*0030*/ 	.byte	0x02, 0x4c
        /*0032*/ 	.byte	0x01
	.zero		1


	//----- nvinfo : EIATTR_MERCURY_ISA_VERSION
	.align		4
        /*0034*/ 	.byte	0x03, 0x5f
        /*0036*/ 	.short	0x0101


	//----- nvinfo : EIATTR_VRC_CTA_INIT_COUNT
	.align		4
        /*0038*/ 	.byte	0x02, 0x4a
	.zero		1
	.zero		1


	//----- nvinfo : EIATTR_EXIT_INSTR_OFFSETS
	.align		4
        /*003c*/ 	.byte	0x04, 0x1c
        /*003e*/ 	.short	(.L_43 - .L_42)


	//   ....[0]....
.L_42:
        /*0040*/ 	.word	0x00000030


	//   ....[1]....
        /*0044*/ 	.word	0x00000680


	//   ....[2]....
        /*0048*/ 	.word	0x00000980


	//   ....[3]....
        /*004c*/ 	.word	0x00000b40


	//   ....[4]....
        /*0050*/ 	.word	0x00000c60


	//----- nvinfo : EIATTR_CBANK_PARAM_SIZE
	.align		4
.L_43:
        /*0054*/ 	.byte	0x03, 0x19
        /*0056*/ 	.short	0x000c


	//----- nvinfo : EIATTR_PARAM_CBANK
	.align		4
        /*0058*/ 	.byte	0x04, 0x0a
        /*005a*/ 	.short	(.L_45 - .L_44)
	.align		4
.L_44:
        /*005c*/ 	.word	index@(.nv.constant0._Z15compute_nnz_gpuPii)
        /*0060*/ 	.short	0x0380
        /*0062*/ 	.short	0x000c


	//----- nvinfo : EIATTR_SW_WAR
	.align		4
.L_45:
        /*0064*/ 	.byte	0x04, 0x36
        /*0066*/ 	.short	(.L_47 - .L_46)
.L_46:
        /*0068*/ 	.word	0x00000008
.L_47:


//--------------------- .nv.info._Z19compute_nnz_row_gpuPdPiii --------------------------
	.section	.nv.info._Z19compute_nnz_row_gpuPdPiii,"",@"SHT_CUDA_INFO"
	.sectionflags	@""
	.align	4


	//----- nvinfo : EIATTR_CUDA_API_VERSION
	.align		4
        /*0000*/ 	.byte	0x04, 0x37
        /*0002*/ 	.short	(.L_49 - .L_48)
.L_48:
        /*0004*/ 	.word	0x00000082


	//----- nvinfo : EIATTR_KPARAM_INFO
	.align		4
.L_49:
        /*0008*/ 	.byte	0x04, 0x17
        /*000a*/ 	.short	(.L_51 - .L_50)
.L_50:
        /*000c*/ 	.word	0x00000000
        /*0010*/ 	.short	0x0003
        /*0012*/ 	.short	0x0014
        /*0014*/ 	.byte	0x00, 0xf0, 0x11, 0x00


	//----- nvinfo : EIATTR_KPARAM_INFO
	.align		4
.L_51:
        /*0018*/ 	.byte	0x04, 0x17
        /*001a*/ 	.short	(.L_53 - .L_52)
.L_52:
        /*001c*/ 	.word	0x00000000
        /*0020*/ 	.short	0x0002
        /*0022*/ 	.short	0x0010
        /*0024*/ 	.byte	0x00, 0xf0, 0x11, 0x00


	//----- nvinfo : EIATTR_KPARAM_INFO
	.align		4
.L_53:
        /*0028*/ 	.byte	0x04, 0x17
        /*002a*/ 	.short	(.L_55 - .L_54)
.L_54:
        /*002c*/ 	.word	0x00000000
        /*0030*/ 	.short	0x0001
        /*0032*/ 	.short	0x0008
        /*0034*/ 	.byte	0x00, 0xf5, 0x21, 0x00


	//----- nvinfo : EIATTR_KPARAM_INFO
	.align		4
.L_55:
        /*0038*/ 	.byte	0x04, 0x17
        /*003a*/ 	.short	(.L_57 - .L_56)
.L_56:
        /*003c*/ 	.word	0x00000000
        /*0040*/ 	.short	0x0000
        /*0042*/ 	.short	0x0000
        /*0044*/ 	.byte	0x00, 0xf5, 0x21, 0x00


	//----- nvinfo : EIATTR_SPARSE_MMA_MASK
	.align		4
.L_57:
        /*0048*/ 	.byte	0x03, 0x50
        /*004a*/ 	.short	0x0000


	//----- nvinfo : EIATTR_MAXREG_COUNT
	.align		4
        /*004c*/ 	.byte	0x03, 0x1b
        /*004e*/ 	.short	0x00ff


	//----- nvinfo : EIATTR_MERCURY_ISA_VERSION
	.align		4
        /*0050*/ 	.byte	0x03, 0x5f
        /*0052*/ 	.short	0x0101


	//----- nvinfo : EIATTR_VRC_CTA_INIT_COUNT
	.align		4
        /*0054*/ 	.byte	0x02, 0x4a
	.zero		1
	.zero		1


	//----- nvinfo : EIATTR_EXIT_INSTR_OFFSETS
	.align		4
        /*0058*/ 	.byte	0x04, 0x1c
        /*005a*/ 	.short	(.L_59 - .L_58)


	//   ....[0]....
.L_58:
        /*005c*/ 	.word	0x00000080


	//   ....[1]....
        /*0060*/ 	.word	0x000006f0


	//   ....[2]....
        /*0064*/ 	.word	0x00000a40


	//   ....[3]....
        /*0068*/ 	.word	0x00000c40


	//   ....[4]....
        /*006c*/ 	.word	0x00000d20


	//----- nvinfo : EIATTR_CRS_STACK_SIZE
	.align		4
.L_59:
        /*0070*/ 	.byte	0x04, 0x1e
        /*0072*/ 	.short	(.L_61 - .L_60)
.L_60:
        /*0074*/ 	.word	0x00000000


	//----- nvinfo : EIATTR_CBANK_PARAM_SIZE
	.align		4
.L_61:
        /*0078*/ 	.byte	0x03, 0x19
        /*007a*/ 	.short	0x0018


	//----- nvinfo : EIATTR_PARAM_CBANK
	.align		4
        /*007c*/ 	.byte	0x04, 0x0a
        /*007e*/ 	.short	(.L_63 - .L_62)
	.align		4
.L_62:
        /*0080*/ 	.word	index@(.nv.constant0._Z19compute_nnz_row_gpuPdPiii)
        /*0084*/ 	.short	0x0380
        /*0086*/ 	.short	0x0018


	//----- nvinfo : EIATTR_SW_WAR
	.align		4
.L_63:
        /*0088*/ 	.byte	0x04, 0x36
        /*008a*/ 	.short	(.L_65 - .L_64)
.L_64:
        /*008c*/ 	.word	0x00000008
.L_65:


//--------------------- .nv.callgraph             --------------------------
	.section	.nv.callgraph,"",@"SHT_CUDA_CALLGRAPH"
	.align	4
	.sectionentsize	8
	.align		4
        /*0000*/ 	.word	0x00000000
	.align		4
        /*0004*/ 	.word	0xffffffff
	.align		4
        /*0008*/ 	.word	0x00000000
	.align		4
        /*000c*/ 	.word	0xfffffffe
	.align		4
        /*0010*/ 	.word	0x00000000
	.align		4
        /*0014*/ 	.word	0xfffffffd
	.align		4
        /*0018*/ 	.word	0x00000000
	.align		4
        /*001c*/ 	.word	0xfffffffc


//--------------------- .text._Z19compute_nnz_col_gpuPdPiS_ii --------------------------
	.section	.text._Z19compute_nnz_col_gpuPdPiS_ii,"ax",@progbits
	.align	128
        .global         _Z19compute_nnz_col_gpuPdPiS_ii
        .type           _Z19compute_nnz_col_gpuPdPiS_ii,@function
        .size           _Z19compute_nnz_col_gpuPdPiS_ii,(.L_x_21 - _Z19compute_nnz_col_gpuPdPiS_ii)
        .other          _Z19compute_nnz_col_gpuPdPiS_ii,@"STO_CUDA_ENTRY STV_DEFAULT"
_Z19compute_nnz_col_gpuPdPiS_ii:
.text._Z19compute_nnz_col_gpuPdPiS_ii:
[----:B------:R-:W-:Y:S01]  /*0000*/  LDC R1, c[0x0][0x37c] ;  /* 0x0000df00ff017b82 */ /* 0x000fe20000000800 */
[----:B------:R-:W0:Y:S01]  /*0010*/  S2R R8, SR_CTAID.X ;  /* 0x0000000000087919 */ /* 0x000e220000002500 */
[----:B------:R-:W1:Y:S01]  /*0020*/  LDCU.64 UR6, c[0x0][0x398] ;  /* 0x00007300ff0677ac */ /* 0x000e620008000a00 */
[----:B------:R-:W0:Y:S01]  /*0030*/  S2R R3, SR_TID.X ;  /* 0x0000000000037919 */ /* 0x000e220000002100 */
[----:B------:R-:W0:Y:S01]  /*0040*/  LDCU UR4, c[0x0][0x360] ;  /* 0x00006c00ff0477ac */ /* 0x000e220008000800 */
[----:B-1----:R-:W-:-:S04]  /*0050*/  MOV R7, UR7 ;  /* 0x0000000700077c02 */ /* 0x002fc80008000f00 */
[----:B------:R-:W-:Y:S01]  /*0060*/  ISETP.GE.AND P0, PT, R7, 0x1, PT ;  /* 0x000000010700780c */ /* 0x000fe20003f06270 */
[----:B0-----:R-:W-:-:S05]  /*0070*/  IMAD R8, R8, UR4, R3 ;  /* 0x0000000408087c24 */ /* 0x001fca000f8e0203 */
[----:B------:R-:W-:-:S13]  /*0080*/  ISETP.GE.OR P0, PT, R8, UR6, !P0 ;  /* 0x0000000608007c0c */ /* 0x000fda000c706670 */
[----:B------:R-:W-:Y:S05]  /*0090*/  @P0 EXIT ;  /* 0x000000000000094d */ /* 0x000fea0003800000 */
[C---:B------:R-:W-:Y:S01]  /*00a0*/  ISETP.GE.U32.AND P1, PT, R7.reuse, 0x8, PT ;  /* 0x000000080700780c */ /* 0x040fe20003f26070 */
[----:B------:R-:W0:Y:S01]  /*00b0*/  LDCU.64 UR4, c[0x0][0x358] ;  /* 0x00006b00ff0477ac */ /* 0x000e220008000a00 */
[----:B------:R-:W-:Y:S01]  /*00c0*/  LOP3.LUT R10, R7, 0x7, RZ, 0xc0, !PT ;  /* 0x00000007070a7812 */ /* 0x000fe200078ec0ff */
[----:B------:R-:W-:Y:S01]  /*00d0*/  HFMA2 R0, -RZ, RZ, 0, 0 ;  /* 0x00000000ff007431 */ /* 0x000fe200000001ff */
[----:B------:R-:W-:Y:S02]  /*00e0*/  MOV R6, RZ ;  /* 0x000000ff00067202 */ /* 0x000fe40000000f00 */
[----:B------:R-:W-:-:S07]  /*00f0*/  ISETP.NE.AND P0, PT, R10, RZ, PT ;  /* 0x000000ff0a00720c */ /* 0x000fce0003f05270 */
[----:B------:R-:W-:Y:S06]  /*0100*/  @!P1 BRA `(.L_x_0) ;  /* 0x0000000400689947 */ /* 0x000fec0003800000 */
[----:B------:R-:W1:Y:S01]  /*0110*/  LDC R9, c[0x0][0x39c] ;  /* 0x0000e700ff097b82 */ /* 0x000e620000000800 */
[----:B------:R-:W-:Y:S02]  /*0120*/  LOP3.LUT R0, R7, 0x7ffffff8, RZ, 0xc0, !PT ;  /* 0x7ffffff807007812 */ /* 0x000fe400078ec0ff */
[----:B------:R-:W-:Y:S02]  /*0130*/  MOV R11, RZ ;  /* 0x000000ff000b7202 */ /* 0x000fe40000000f00 */
[----:B------:R-:W-:-:S03]  /*0140*/  MOV R6, RZ ;  /* 0x000000ff00067202 */ /* 0x000fc60000000f00 */
[----:B------:R-:W2:Y:S04]  /*0150*/  LDC.64 R2, c[0x0][0x380] ;  /* 0x0000e000ff027b82 */ /* 0x000ea80000000a00 */
.L_x_1:
[----:B-1----:R-:W-:-:S05]  /*0160*/  MOV R7, R9 ;  /* 0x0000000900077202 */ /* 0x002fca0000000f00 */
[----:B------:R-:W-:-:S04]  /*0170*/  IMAD R5, R8, R7, R11 ;  /* 0x0000000708057224 */ /* 0x000fc800078e020b */
[----:B--2---:R-:W-:-:S05]  /*0180*/  IMAD.WIDE R4, R5, 0x8, R2 ;  /* 0x0000000805047825 */ /* 0x004fca00078e0202 */
[----:B0---4-:R-:W2:Y:S02]  /*0190*/  LDG.E.64 R18, desc[UR4][R4.64] ;  /* 0x0000000404127981 */ /* 0x011ea4000c1e1b00 */
[----:B--2---:R-:W-:-:S14]  /*01a0*/  DSETP.NEU.AND P1, PT, R18, RZ, PT ;  /* 0x000000ff1200722a */ /* 0x004fdc0003f2d000 */
[----:B------:R-:W0:Y:S08]  /*01b0*/  @P1 LDC.64 R14, c[0x0][0x390] ;  /* 0x0000e400ff0e1b82 */ /* 0x000e300000000a00 */
[----:B------:R-:W1:Y:S01]  /*01c0*/  @P1 LDC.64 R16, c[0x0][0x388] ;  /* 0x0000e200ff101b82 */ /* 0x000e620000000a00 */
[----:B0-----:R-:W-:-:S05]  /*01d0*/  @P1 IMAD.WIDE R14, R6, 0x8, R14 ;  /* 0x00000008060e1825 */ /* 0x001fca00078e020e */
[----:B------:R0:W-:Y:S01]  /*01e0*/  @P1 STG.E.64 desc[UR4][R14.64], R18 ;  /* 0x000000120e001986 */ /* 0x0001e2000c101b04 */
[----:B-1----:R-:W-:-:S05]  /*01f0*/  @P1 IMAD.WIDE R16, R6, 0x4, R16 ;  /* 0x0000000406101825 */ /* 0x002fca00078e0210 */
[----:B------:R1:W-:Y:S04]  /*0200*/  @P1 STG.E desc[UR4][R16.64], R11 ;  /* 0x0000000b10001986 */ /* 0x0003e8000c101904 */
[----:B------:R-:W2:Y:S01]  /*0210*/  LDG.E.64 R12, desc[UR4][R4.64+0x8] ;  /* 0x00000804040c7981 */ /* 0x000ea2000c1e1b00 */
[----:B------:R-:W-:Y:S01]  /*0220*/  @P1 IADD3 R6, PT, PT, R6, 0x1, RZ ;  /* 0x0000000106061810 */ /* 0x000fe20007ffe0ff */
[----:B--2---:R-:W-:-:S14]  /*0230*/  DSETP.NEU.AND P2, PT, R12, RZ, PT ;  /* 0x000000ff0c00722a */ /* 0x004fdc0003f4d000 */
[----:B------:R-:W2:Y:S01]  /*0240*/  @P2 LDC.64 R20, c[0x0][0x390] ;  /* 0x0000e400ff142b82 */ /* 0x000ea20000000a00 */
[----:B------:R-:W-:-:S07]  /*0250*/  @P2 VIADD R25, R11, 0x1 ;  /* 0x000000010b192836 */ /* 0x000fce0000000000 */
[----:B------:R-:W3:Y:S01]  /*0260*/  @P2 LDC.64 R22, c[0x0][0x388] ;  /* 0x0000e200ff162b82 */ /* 0x000ee20000000a00 */
[----:B--2---:R-:W-:-:S05]  /*0270*/  @P2 IMAD.WIDE R20, R6, 0x8, R20 ;  /* 0x0000000806142825 */ /* 0x004fca00078e0214 */
[----:B------:R2:W-:Y:S01]  /*0280*/  @P2 STG.E.64 desc[UR4][R20.64], R12 ;  /* 0x0000000c14002986 */ /* 0x0005e2000c101b04 */
[----:B---3--:R-:W-:-:S05]  /*0290*/  @P2 IMAD.WIDE R22, R6, 0x4, R22 ;  /* 0x0000000406162825 */ /* 0x008fca00078e0216 */
[----:B------:R3:W-:Y:S04]  /*02a0*/  @P2 STG.E desc[UR4][R22.64], R25 ;  /* 0x0000001916002986 */ /* 0x0007e8000c101904 */
[----:B0-----:R-:W4:Y:S01]  /*02b0*/  LDG.E.64 R14, desc[UR4][R4.64+0x10] ;  /* 0x00001004040e7981 */ /* 0x001f22000c1e1b00 */
[----:B------:R-:W-:Y:S01]  /*02c0*/  @P2 IADD3 R6, PT, PT, R6, 0x1, RZ ;  /* 0x0000000106062810 */ /* 0x000fe20007ffe0ff */
[----:B----4-:R-:W-:-:S14]  /*02d0*/  DSETP.NEU.AND P1, PT, R14, RZ, PT ;  /* 0x000000ff0e00722a */ /* 0x010fdc0003f2d000 */
[----:B-1----:R-:W0:Y:S01]  /*02e0*/  @P1 LDC.64 R16, c[0x0][0x390] ;  /* 0x0000e400ff101b82 */ /* 0x002e220000000a00 */
[----:B------:R-:W-:-:S07]  /*02f0*/  @P1 IADD3 R27, PT, PT, R11, 0x2, RZ ;  /* 0x000000020b1b1810 */ /* 0x000fce0007ffe0ff */
[----:B------:R-:W1:Y:S01]  /*0300*/  @P1 LDC.64 R18, c[0x0][0x388] ;  /* 0x0000e200ff121b82 */ /* 0x000e620000000a00 */
[----:B0-----:R-:W-:-:S05]  /*0310*/  @P1 IMAD.WIDE R16, R6, 0x8, R16 ;  /* 0x0000000806101825 */ /* 0x001fca00078e0210 */
[----:B------:R0:W-:Y:S01]  /*0320*/  @P1 STG.E.64 desc[UR4][R16.64], R14 ;  /* 0x0000000e10001986 */ /* 0x0001e2000c101b04 */
[----:B-1----:R-:W-:-:S05]  /*0330*/  @P1 IMAD.WIDE R18, R6, 0x4, R18 ;  /* 0x0000000406121825 */ /* 0x002fca00078e0212 */
[----:B------:R1:W-:Y:S04]  /*0340*/  @P1 STG.E desc[UR4][R18.64], R27 ;  /* 0x0000001b12001986 */ /* 0x0003e8000c101904 */
[----:B--2---:R-:W2:Y:S01]  /*0350*/  LDG.E.64 R12, desc[UR4][R4.64+0x18] ;  /* 0x00001804040c7981 */ /* 0x004ea2000c1e1b00 */
[----:B------:R-:W-:Y:S01]  /*0360*/  @P1 IADD3 R6, PT, PT, R6, 0x1, RZ ;  /* 0x0000000106061810 */ /* 0x000fe20007ffe0ff */
[----:B--2---:R-:W-:-:S14]  /*0370*/  DSETP.NEU.AND P2, PT, R12, RZ, PT ;  /* 0x000000ff0c00722a */ /* 0x004fdc0003f4d000 */
[----:B------:R-:W2:Y:S01]  /*0380*/  @P2 LDC.64 R20, c[0x0][0x390] ;  /* 0x0000e400ff142b82 */ /* 0x000ea20000000a00 */
[----:B---3--:R-:W-:-:S07]  /*0390*/  @P2 IADD3 R25, PT, PT, R11, 0x3, RZ ;  /* 0x000000030b192810 */ /* 0x008fce0007ffe0ff */
        /* <DEDUP_REMOVED lines=8> */
[----:B------:R-:W0:Y:S01]  /*0420*/  @P1 LDC.64 R16, c[0x0][0x390] ;  /* 0x0000e400ff101b82 */ /* 0x000e220000000a00 */
[----:B-1----:R-:W-:-:S07]  /*0430*/  @P1 VIADD R27, R11, 0x4 ;  /* 0x000000040b1b1836 */ /* 0x002fce0000000000 */
        /* <DEDUP_REMOVED lines=19> */
[----:B-1----:R-:W-:-:S07]  /*0570*/  @P1 IADD3 R27, PT, PT, R11, 0x6, RZ ;  /* 0x000000060b1b1810 */ /* 0x002fce0007ffe0ff */
        /* <DEDUP_REMOVED lines=8> */
[----:B------:R-:W0:Y:S01]  /*0600*/  @P2 LDC.64 R20, c[0x0][0x390] ;  /* 0x0000e400ff142b82 */ /* 0x000e220000000a00 */
[C---:B---3--:R-:W-:Y:S01]  /*0610*/  @P2 IADD3 R25, PT, PT, R11.reuse, 0x7, RZ ;  /* 0x000000070b192810 */ /* 0x048fe20007ffe0ff */
[----:B------:R-:W-:-:S05]  /*0620*/  VIADD R11, R11, 0x8 ;  /* 0x000000080b0b7836 */ /* 0x000fca0000000000 */
[----:B------:R-:W-:Y:S01]  /*0630*/  ISETP.NE.AND P1, PT, R11, R0, PT ;  /* 0x000000000b00720c */ /* 0x000fe20003f25270 */
[----:B------:R-:W1:Y:S01]  /*0640*/  @P2 LDC.64 R22, c[0x0][0x388] ;  /* 0x0000e200ff162b82 */ /* 0x000e620000000a00 */
[----:B0-----:R-:W-:-:S05]  /*0650*/  @P2 IMAD.WIDE R20, R6, 0x8, R20 ;  /* 0x0000000806142825 */ /* 0x001fca00078e0214 */
[----:B------:R4:W-:Y:S01]  /*0660*/  @P2 STG.E.64 desc[UR4][R20.64], R12 ;  /* 0x0000000c14002986 */ /* 0x0009e2000c101b04 */
[C---:B-1----:R-:W-:Y:S01]  /*0670*/  @P2 IMAD.WIDE R22, R6.reuse, 0x4, R22 ;  /* 0x0000000406162825 */ /* 0x042fe200078e0216 */
[----:B------:R-:W-:-:S04]  /*0680*/  @P2 IADD3 R6, PT, PT, R6, 0x1, RZ ;  /* 0x0000000106062810 */ /* 0x000fc80007ffe0ff */
[----:B------:R4:W-:Y:S01]  /*0690*/  @P2 STG.E desc[UR4][R22.64], R25 ;  /* 0x0000001916002986 */ /* 0x0009e2000c101904 */
[----:B------:R-:W-:Y:S05]  /*06a0*/  @P1 BRA `(.L_x_1) ;  /* 0xfffffff800ac1947 */ /* 0x000fea000383ffff */
.L_x_0:
[----:B0-----:R-:W-:Y:S05]  /*06b0*/  @!P0 EXIT ;  /* 0x000000000000894d */ /* 0x001fea0003800000 */
[----:B------:R-:W-:Y:S02]  /*06c0*/  ISETP.GE.U32.AND P1, PT, R10, 0x4, PT ;  /* 0x000000040a00780c */ /* 0x000fe40003f26070 */
[----:B------:R-:W-:-:S04]  /*06d0*/  LOP3.LUT R9, R7, 0x3, RZ, 0xc0, !PT ;  /* 0x0000000307097812 */ /* 0x000fc800078ec0ff */
[----:B------:R-:W-:-:S07]  /*06e0*/  ISETP.NE.AND P0, PT, R9, RZ, PT ;  /* 0x000000ff0900720c */ /* 0x000fce0003f05270 */
[----:B------:R-:W-:Y:S06]  /*06f0*/  @!P1 BRA `(.L_x_2) ;  /* 0x0000000000ac9947 */ /* 0x000fec0003800000 */
[----:B------:R-:W0:Y:S01]  /*0700*/  LDC.64 R2, c[0x0][0x380] ;  /* 0x0000e000ff027b82 */ /* 0x000e220000000a00 */
[----:B------:R-:W-:-:S04]  /*0710*/  IMAD R5, R8, R7, R0 ;  /* 0x0000000708057224 */ /* 0x000fc800078e0200 */
[----:B0-----:R-:W-:-:S05]  /*0720*/  IMAD.WIDE R2, R5, 0x8, R2 ;  /* 0x0000000805027825 */ /* 0x001fca00078e0202 */
[----:B------:R-:W2:Y:S02]  /*0730*/  LDG.E.64 R4, desc[UR4][R2.64] ;  /* 0x0000000402047981 */ /* 0x000ea4000c1e1b00 */
[----:B--2---:R-:W-:-:S14]  /*0740*/  DSETP.NEU.AND P2, PT, R4, RZ, PT ;  /* 0x000000ff0400722a */ /* 0x004fdc0003f4d000 */
[----:B------:R-:W0:Y:S08]  /*0750*/  @P2 LDC.64 R10, c[0x0][0x390] ;  /* 0x0000e400ff0a2b82 */ /* 0x000e300000000a00 */
[----:B----4-:R-:W1:Y:S01]  /*0760*/  @P2 LDC.64 R14, c[0x0][0x388] ;  /* 0x0000e200ff0e2b82 */ /* 0x010e620000000a00 */
        /* <DEDUP_REMOVED lines=8> */
[----:B------:R-:W-:-:S07]  /*07f0*/  @P1 IADD3 R21, PT, PT, R0, 0x1, RZ ;  /* 0x0000000100151810 */ /* 0x000fce0007ffe0ff */
        /* <DEDUP_REMOVED lines=9> */
[----:B------:R-:W-:-:S07]  /*0890*/  @P2 IADD3 R23, PT, PT, R0, 0x2, RZ ;  /* 0x0000000200172810 */ /* 0x000fce0007ffe0ff */
[----:B-1----:R-:W1:Y:S01]  /*08a0*/  @P2 LDC.64 R14, c[0x0][0x388] ;  /* 0x0000e200ff0e2b82 */ /* 0x002e620000000a00 */
[----:B0-----:R-:W-:-:S05]  /*08b0*/  @P2 IMAD.WIDE R12, R6, 0x8, R12 ;  /* 0x00000008060c2825 */ /* 0x001fca00078e020c */
[----:B------:R0:W-:Y:S01]  /*08c0*/  @P2 STG.E.64 desc[UR4][R12.64], R4 ;  /* 0x000000040c002986 */ /* 0x0001e2000c101b04 */
[----:B-1----:R-:W-:-:S05]  /*08d0*/  @P2 IMAD.WIDE R14, R6, 0x4, R14 ;  /* 0x00000004060e2825 */ /* 0x002fca00078e020e */
[----:B------:R0:W-:Y:S04]  /*08e0*/  @P2 STG.E desc[UR4][R14.64], R23 ;  /* 0x000000170e002986 */ /* 0x0001e8000c101904 */
[----:B--2---:R-:W2:Y:S01]  /*08f0*/  LDG.E.64 R10, desc[UR4][R2.64+0x18] ;  /* 0x00001804020a7981 */ /* 0x004ea2000c1e1b00 */
[----:B------:R-:W-:Y:S01]  /*0900*/  @P2 IADD3 R6, PT, PT, R6, 0x1, RZ ;  /* 0x0000000106062810 */ /* 0x000fe20007ffe0ff */
[----:B--2---:R-:W-:-:S14]  /*0910*/  DSETP.NEU.AND P1, PT, R10, RZ, PT ;  /* 0x000000ff0a00722a */ /* 0x004fdc0003f2d000 */
[----:B------:R-:W1:Y:S01]  /*0920*/  @P1 LDC.64 R16, c[0x0][0x390] ;  /* 0x0000e400ff101b82 */ /* 0x000e620000000a00 */
[C---:B---3--:R-:W-:Y:S01]  /*0930*/  @P1 VIADD R21, R0.reuse, 0x3 ;  /* 0x0000000300151836 */ /* 0x048fe20000000000 */
[----:B------:R-:W-:-:S06]  /*0940*/  IADD3 R0, PT, PT, R0, 0x4, RZ ;  /* 0x0000000400007810 */ /* 0x000fcc0007ffe0ff */
[----:B------:R-:W2:Y:S01]  /*0950*/  @P1 LDC.64 R18, c[0x0][0x388] ;  /* 0x0000e200ff121b82 */ /* 0x000ea20000000a00 */
[----:B-1----:R-:W-:-:S05]  /*0960*/  @P1 IMAD.WIDE R16, R6, 0x8, R16 ;  /* 0x0000000806101825 */ /* 0x002fca00078e0210 */
[----:B------:R0:W-:Y:S01]  /*0970*/  @P1 STG.E.64 desc[UR4][R16.64], R10 ;  /* 0x0000000a10001986 */ /* 0x0001e2000c101b04 */
[C---:B--2---:R-:W-:Y:S01]  /*0980*/  @P1 IMAD.WIDE R18, R6.reuse, 0x4, R18 ;  /* 0x0000000406121825 */ /* 0x044fe200078e0212 */
[----:B------:R-:W-:-:S04]  /*0990*/  @P1 IADD3 R6, PT, PT, R6, 0x1, RZ ;  /* 0x0000000106061810 */ /* 0x000fc80007ffe0ff */
[----:B------:R0:W-:Y:S03]  /*09a0*/  @P1 STG.E desc[UR4][R18.64], R21 ;  /* 0x0000001512001986 */ /* 0x0001e6000c101904 */
.L_x_2:
[----:B------:R-:W-:Y:S05]  /*09b0*/  @!P0 EXIT ;  /* 0x000000000000894d */ /* 0x000fea0003800000 */
[----:B------:R-:W-:-:S13]  /*09c0*/  ISETP.NE.AND P0, PT, R9, 0x1, PT ;  /* 0x000000010900780c */ /* 0x000fda0003f05270 */
[----:B------:R-:W-:Y:S05]  /*09d0*/  @!P0 BRA `(.L_x_3) ;  /* 0x00000000005c8947 */ /* 0x000fea0003800000 */
[----:B------:R-:W1:Y:S01]  /*09e0*/  LDC.64 R2, c[0x0][0x380] ;  /* 0x0000e000ff027b82 */ /* 0x000e620000000a00 */
[----:B0-----:R-:W-:-:S04]  /*09f0*/  IMAD R11, R8, R7, R0 ;  /* 0x00000007080b7224 */ /* 0x001fc800078e0200 */
[----:B-1----:R-:W-:-:S05]  /*0a00*/  IMAD.WIDE R10, R11, 0x8, R2 ;  /* 0x000000080b0a7825 */ /* 0x002fca00078e0202 */
[----:B------:R-:W2:Y:S02]  /*0a10*/  LDG.E.64 R2, desc[UR4][R10.64] ;  /* 0x000000040a027981 */ /* 0x000ea4000c1e1b00 */
[----:B--2---:R-:W-:-:S14]  /*0a20*/  DSETP.NEU.AND P0, PT, R2, RZ, PT ;  /* 0x000000ff0200722a */ /* 0x004fdc0003f0d000 */
[----:B------:R-:W0:Y:S08]  /*0a30*/  @P0 LDC.64 R4, c[0x0][0x390] ;  /* 0x0000e400ff040b82 */ /* 0x000e300000000a00 */
[----:B----4-:R-:W1:Y:S01]  /*0a40*/  @P0 LDC.64 R14, c[0x0][0x388] ;  /* 0x0000e200ff0e0b82 */ /* 0x010e620000000a00 */
[----:B0-----:R-:W-:-:S05]  /*0a50*/  @P0 IMAD.WIDE R12, R6, 0x8, R4 ;  /* 0x00000008060c0825 */ /* 0x001fca00078e0204 */
[----:B------:R-:W-:Y:S01]  /*0a60*/  @P0 STG.E.64 desc[UR4][R12.64], R2 ;  /* 0x000000020c000986 */ /* 0x000fe2000c101b04 */
[----:B-1----:R-:W-:-:S05]  /*0a70*/  @P0 IMAD.WIDE R14, R6, 0x4, R14 ;  /* 0x00000004060e0825 */ /* 0x002fca00078e020e */
[----:B------:R0:W-:Y:S04]  /*0a80*/  @P0 STG.E desc[UR4][R14.64], R0 ;  /* 0x000000000e000986 */ /* 0x0001e8000c101904 */
[----:B------:R-:W2:Y:S01]  /*0a90*/  LDG.E.64 R4, desc[UR4][R10.64+0x8] ;  /* 0x000008040a047981 */ /* 0x000ea2000c1e1b00 */
[----:B------:R-:W-:Y:S01]  /*0aa0*/  @P0 IADD3 R6, PT, PT, R6, 0x1, RZ ;  /* 0x0000000106060810 */ /* 0x000fe20007ffe0ff */
[----:B--2---:R-:W-:-:S14]  /*0ab0*/  DSETP.NEU.AND P1, PT, R4, RZ, PT ;  /* 0x000000ff0400722a */ /* 0x004fdc0003f2d000 */
[----:B------:R-:W1:Y:S01]  /*0ac0*/  @P1 LDC.64 R16, c[0x0][0x390] ;  /* 0x0000e400ff101b82 */ /* 0x000e620000000a00 */
[C---:B------:R-:W-:Y:S02]  /*0ad0*/  @P1 IADD3 R9, PT, PT, R0.reuse, 0x1, RZ ;  /* 0x0000000100091810 */ /* 0x040fe40007ffe0ff */
[----:B0-----:R-:W-:-:S05]  /*0ae0*/  IADD3 R0, PT, PT, R0, 0x2, RZ ;  /* 0x0000000200007810 */ /* 0x001fca0007ffe0ff */
[----:B------:R-:W0:Y:S01]  /*0af0*/  @P1 LDC.64 R18, c[0x0][0x388] ;  /* 0x0000e200ff121b82 */ /* 0x000e220000000a00 */
[----:B-1----:R-:W-:-:S05]  /*0b00*/  @P1 IMAD.WIDE R16, R6, 0x8, R16 ;  /* 0x0000000806101825 */ /* 0x002fca00078e0210 */
[----:B------:R1:W-:Y:S01]  /*0b10*/  @P1 STG.E.64 desc[UR4][R16.64], R4 ;  /* 0x0000000410001986 */ /* 0x0003e2000c101b04 */
[C---:B0-----:R-:W-:Y:S01]  /*0b20*/  @P1 IMAD.WIDE R18, R6.reuse, 0x4, R18 ;  /* 0x0000000406121825 */ /* 0x041fe200078e0212 */
[----:B------:R-:W-:-:S04]  /*0b30*/  @P1 IADD3 R6, PT, PT, R6, 0x1, RZ ;  /* 0x0000000106061810 */ /* 0x000fc80007ffe0ff */
[----:B------:R1:W-:Y:S03]  /*0b40*/  @P1 STG.E desc[UR4][R18.64], R9 ;  /* 0x0000000912001986 */ /* 0x0003e6000c101904 */
.L_x_3:
[----:B------:R-:W-:-:S04]  /*0b50*/  LOP3.LUT R2, R7, 0x1, RZ, 0xc0, !PT ;  /* 0x0000000107027812 */ /* 0x000fc800078ec0ff */
[----:B------:R-:W-:-:S13]  /*0b60*/  ISETP.NE.U32.AND P0, PT, R2, 0x1, PT ;  /* 0x000000010200780c */ /* 0x000fda0003f05070 */
[----:B------:R-:W-:Y:S05]  /*0b70*/  @P0 EXIT ;  /* 0x000000000000094d */ /* 0x000fea0003800000 */
[----:B------:R-:W2:Y:S01]  /*0b80*/  LDC.64 R2, c[0x0][0x380] ;  /* 0x0000e000ff027b82 */ /* 0x000ea20000000a00 */
[----:B------:R-:W-:-:S04]  /*0b90*/  IMAD R7, R8, R7, R0 ;  /* 0x0000000708077224 */ /* 0x000fc800078e0200 */
[----:B--2---:R-:W-:-:S05]  /*0ba0*/  IMAD.WIDE R2, R7, 0x8, R2 ;  /* 0x0000000807027825 */ /* 0x004fca00078e0202 */
[----:B01----:R-:W2:Y:S02]  /*0bb0*/  LDG.E.64 R4, desc[UR4][R2.64] ;  /* 0x0000000402047981 */ /* 0x003ea4000c1e1b00 */
[----:B--2---:R-:W-:-:S14]  /*0bc0*/  DSETP.NEU.AND P0, PT, R4, RZ, PT ;  /* 0x000000ff0400722a */ /* 0x004fdc0003f0d000 */
[----:B------:R-:W-:Y:S05]  /*0bd0*/  @!P0 EXIT ;  /* 0x000000000000894d */ /* 0x000fea0003800000 */
[----:B------:R-:W0:Y:S08]  /*0be0*/  LDC.64 R2, c[0x0][0x390] ;  /* 0x0000e400ff027b82 */ /* 0x000e300000000a00 */
[----:B------:R-:W1:Y:S01]  /*0bf0*/  LDC.64 R8, c[0x0][0x388] ;  /* 0x0000e200ff087b82 */ /* 0x000e620000000a00 */
[----:B0-----:R-:W-:-:S05]  /*0c00*/  IMAD.WIDE R2, R6, 0x8, R2 ;  /* 0x0000000806027825 */ /* 0x001fca00078e0202 */
[----:B------:R-:W-:Y:S01]  /*0c10*/  STG.E.64 desc[UR4][R2.64], R4 ;  /* 0x0000000402007986 */ /* 0x000fe2000c101b04 */
[----:B-1----:R-:W-:-:S05]  /*0c20*/  IMAD.WIDE R6, R6, 0x4, R8 ;  /* 0x0000000406067825 */ /* 0x002fca00078e0208 */
[----:B------:R-:W-:Y:S01]  /*0c30*/  STG.E desc[UR4][R6.64], R0 ;  /* 0x0000000006007986 */ /* 0x000fe2000c101904 */
[----:B------:R-:W-:Y:S05]  /*0c40*/  EXIT ;  /* 0x000000000000794d */ /* 0x000fea0003800000 */
.L_x_4:
[----:B------:R-:W-:-:S00]  /*0c50*/  BRA `(.L_x_4) ;  /* 0xfffffffc00fc7947 */ /* 0x000fc0000383ffff */
[----:B------:R-:W-:-:S00]  /*0c60*/  NOP ;  /* 0x0000000000007918 */ /* 0x000fc00000000000 */
        /* <DEDUP_REMOVED lines=9> */
.L_x_21:


//--------------------- .text._Z15compute_nnz_gpuPii --------------------------
	.section	.text._Z15compute_nnz_gpuPii,"ax",@progbits
	.align	128
        .global         _Z15compute_nnz_gpuPii
        .type           _Z15compute_nnz_gpuPii,@function
        .size           _Z15compute_nnz_gpuPii,(.L_x_22 - _Z15compute_nnz_gpuPii)
        .other          _Z15compute_nnz_gpuPii,@"STO_CUDA_ENTRY STV_DEFAULT"
_Z15compute_nnz_gpuPii:
.text._Z15compute_nnz_gpuPii:
[----:B------:R-:W-:Y:S08]  /*0000*/  LDC R1, c[0x0][0x37c] ;  /* 0x0000df00ff017b82 */ /* 0x000ff00000000800 */
[----:B------:R-:W0:Y:S02]  /*0010*/  LDC R4, c[0x0][0x388] ;  /* 0x0000e200ff047b82 */ /* 0x000e240000000800 */
[----:B0-----:R-:W-:-:S13]  /*0020*/  ISETP.GE.AND P0, PT, R4, 0x1, PT ;  /* 0x000000010400780c */ /* 0x001fda0003f06270 */
[----:B------:R-:W-:Y:S05]  /*0030*/  @!P0 EXIT ;  /* 0x000000000000894d */ /* 0x000fea0003800000 */
[C---:B------:R-:W-:Y:S01]  /*0040*/  ISETP.GE.U32.AND P1, PT, R4.reuse, 0x10, PT ;  /* 0x000000100400780c */ /* 0x040fe20003f26070 */
[----:B------:R-:W0:Y:S01]  /*0050*/  LDCU.64 UR6, c[0x0][0x358] ;  /* 0x00006b00ff0677ac */ /* 0x000e220008000a00 */
[----:B------:R-:W-:Y:S01]  /*0060*/  LOP3.LUT R8, R4, 0xf, RZ, 0xc0, !PT ;  /* 0x0000000f04087812 */ /* 0x000fe200078ec0ff */
[----:B------:R-:W-:-:S03]  /*0070*/  IMAD.MOV.U32 R0, RZ, RZ, RZ ;  /* 0x000000ffff007224 */ /* 0x000fc600078e00ff */
[----:B------:R-:W-:-:S07]  /*0080*/  ISETP.NE.AND P0, PT, R8, RZ, PT ;  /* 0x000000ff0800720c */ /* 0x000fce0003f05270 */
[----:B------:R-:W-:Y:S06]  /*0090*/  @!P1 BRA `(.L_x_5) ;  /* 0x0000000400789947 */ /* 0x000fec0003800000 */
[----:B------:R-:W1:Y:S01]  /*00a0*/  LDCU.64 UR4, c[0x0][0x380] ;  /* 0x00007000ff0477ac */ /* 0x000e620008000a00 */
[----:B------:R-:W-:-:S05]  /*00b0*/  LOP3.LUT R0, R4, 0x7ffffff0, RZ, 0xc0, !PT ;  /* 0x7ffffff004007812 */ /* 0x000fca00078ec0ff */
[----:B------:R-:W-:Y:S01]  /*00c0*/  IMAD.MOV R5, RZ, RZ, -R0 ;  /* 0x000000ffff057224 */ /* 0x000fe200078e0a00 */
[----:B-1----:R-:W-:-:S04]  /*00d0*/  UIADD3 UR4, UP0, UPT, UR4, 0x20, URZ ;  /* 0x0000002004047890 */ /* 0x002fc8000ff1e0ff */
[----:B------:R-:W-:Y:S02]  /*00e0*/  UIADD3.X UR5, UPT, UPT, URZ, UR5, URZ, UP0, !UPT ;  /* 0x00000005ff057290 */ /* 0x000fe400087fe4ff */
[----:B------:R-:W-:-:S04]  /*00f0*/  MOV R6, UR4 ;  /* 0x0000000400067c02 */ /* 0x000fc80008000f00 */
[----:B------:R-:W-:-:S07]  /*0100*/  IMAD.U32 R9, RZ, RZ, UR5 ;  /* 0x00000005ff097e24 */ /* 0x000fce000f8e00ff */
.L_x_6:
[----:B--2---:R-:W-:Y:S01]  /*0110*/  IMAD.MOV.U32 R2, RZ, RZ, R6 ;  /* 0x000000ffff027224 */ /* 0x004fe200078e0006 */
[----:B------:R-:W-:-:S05]  /*0120*/  MOV R3, R9 ;  /* 0x0000000900037202 */ /* 0x000fca0000000f00 */
[----:B0-----:R-:W2:Y:S04]  /*0130*/  LDG.E R6, desc[UR6][R2.64+-0x20] ;  /* 0xffffe00602067981 */ /* 0x001ea8000c1e1900 */
[----:B------:R-:W2:Y:S02]  /*0140*/  LDG.E R7, desc[UR6][R2.64+-0x1c] ;  /* 0xffffe40602077981 */ /* 0x000ea4000c1e1900 */
[----:B--2---:R-:W-:-:S05]  /*0150*/  IMAD.IADD R7, R6, 0x1, R7 ;  /* 0x0000000106077824 */ /* 0x004fca00078e0207 */
[----:B------:R0:W-:Y:S01]  /*0160*/  STG.E desc[UR6][R2.64+-0x1c], R7 ;  /* 0xffffe40702007986 */ /* 0x0001e2000c101906 */
[----:B------:R-:W-:Y:S06]  /*0170*/  BAR.SYNC.DEFER_BLOCKING 0x0 ;  /* 0x0000000000007b1d */ /* 0x000fec0000010000 */
[----:B------:R-:W2:Y:S04]  /*0180*/  LDG.E R6, desc[UR6][R2.64+-0x1c] ;  /* 0xffffe40602067981 */ /* 0x000ea8000c1e1900 */
[----:B------:R-:W2:Y:S02]  /*0190*/  LDG.E R9, desc[UR6][R2.64+-0x18] ;  /* 0xffffe80602097981 */ /* 0x000ea4000c1e1900 */
[----:B--2---:R-:W-:-:S05]  /*01a0*/  IMAD.IADD R9, R6, 0x1, R9 ;  /* 0x0000000106097824 */ /* 0x004fca00078e0209 */
[----:B------:R1:W-:Y:S01]  /*01b0*/  STG.E desc[UR6][R2.64+-0x18], R9 ;  /* 0xffffe80902007986 */ /* 0x0003e2000c101906 */
[----:B------:R-:W-:Y:S06]  /*01c0*/  BAR.SYNC.DEFER_BLOCKING 0x0 ;  /* 0x0000000000007b1d */ /* 0x000fec0000010000 */
[----:B------:R-:W2:Y:S04]  /*01d0*/  LDG.E R6, desc[UR6][R2.64+-0x18] ;  /* 0xffffe80602067981 */ /* 0x000ea8000c1e1900 */
[----:B------:R-:W2:Y:S02]  /*01e0*/  LDG.E R11, desc[UR6][R2.64+-0x14] ;  /* 0xffffec06020b7981 */ /* 0x000ea4000c1e1900 */
[----:B--2---:R-:W-:-:S05]  /*01f0*/  IADD3 R11, PT, PT, R6, R11, RZ ;  /* 0x0000000b060b7210 */ /* 0x004fca0007ffe0ff */
[----:B------:R2:W-:Y:S01]  /*0200*/  STG.E desc[UR6][R2.64+-0x14], R11 ;  /* 0xffffec0b02007986 */ /* 0x0005e2000c101906 */
[----:B------:R-:W-:Y:S06]  /*0210*/  BAR.SYNC.DEFER_BLOCKING 0x0 ;  /* 0x0000000000007b1d */ /* 0x000fec0000010000 */
[----:B------:R-:W3:Y:S04]  /*0220*/  LDG.E R6, desc[UR6][R2.64+-0x14] ;  /* 0xffffec0602067981 */ /* 0x000ee8000c1e1900 */
[----:B0-----:R-:W3:Y:S02]  /*0230*/  LDG.E R7, desc[UR6][R2.64+-0x10] ;  /* 0xfffff00602077981 */ /* 0x001ee4000c1e1900 */
[----:B---3--:R-:W-:-:S05]  /*0240*/  IMAD.IADD R7, R6, 0x1, R7 ;  /* 0x0000000106077824 */ /* 0x008fca00078e0207 */
[----:B------:R0:W-:Y:S01]  /*0250*/  STG.E desc[UR6][R2.64+-0x10], R7 ;  /* 0xfffff00702007986 */ /* 0x0001e2000c101906 */
[----:B------:R-:W-:Y:S06]  /*0260*/  BAR.SYNC.DEFER_BLOCKING 0x0 ;  /* 0x0000000000007b1d */ /* 0x000fec0000010000 */
[----:B------:R-:W3:Y:S04]  /*0270*/  LDG.E R6, desc[UR6][R2.64+-0x10] ;  /* 0xfffff00602067981 */ /* 0x000ee8000c1e1900 */
[----:B-1----:R-:W3:Y:S02]  /*0280*/  LDG.E R9, desc[UR6][R2.64+-0xc] ;  /* 0xfffff40602097981 */ /* 0x002ee4000c1e1900 */
[----:B---3--:R-:W-:-:S05]  /*0290*/  IMAD.IADD R9, R6, 0x1, R9 ;  /* 0x0000000106097824 */ /* 0x008fca00078e0209 */
[----:B------:R1:W-:Y:S01]  /*02a0*/  STG.E desc[UR6][R2.64+-0xc], R9 ;  /* 0xfffff40902007986 */ /* 0x0003e2000c101906 */
[----:B------:R-:W-:Y:S06]  /*02b0*/  BAR.SYNC.DEFER_BLOCKING 0x0 ;  /* 0x0000000000007b1d */ /* 0x000fec0000010000 */
[----:B------:R-:W3:Y:S04]  /*02c0*/  LDG.E R6, desc[UR6][R2.64+-0xc] ;  /* 0xfffff40602067981 */ /* 0x000ee8000c1e1900 */
[----:B--2---:R-:W3:Y:S02]  /*02d0*/  LDG.E R11, desc[UR6][R2.64+-0x8] ;  /* 0xfffff806020b7981 */ /* 0x004ee4000c1e1900 */
[----:B---3--:R-:W-:-:S05]  /*02e0*/  IADD3 R11, PT, PT, R6, R11, RZ ;  /* 0x0000000b060b7210 */ /* 0x008fca0007ffe0ff */
        /* <DEDUP_REMOVED lines=48> */
[----:B0-----:R-:W3:Y:S01]  /*05f0*/  LDG.E R7, desc[UR6][R2.64+0x20] ;  /* 0x0000200602077981 */ /* 0x001ee2000c1e1900 */
[----:B------:R-:W-:-:S05]  /*0600*/  VIADD R5, R5, 0x10 ;  /* 0x0000001005057836 */ /* 0x000fca0000000000 */
[----:B------:R-:W-:Y:S01]  /*0610*/  ISETP.NE.AND P1, PT, R5, RZ, PT ;  /* 0x000000ff0500720c */ /* 0x000fe20003f25270 */
[----:B---3--:R-:W-:Y:S01]  /*0620*/  IMAD.IADD R7, R6, 0x1, R7 ;  /* 0x0000000106077824 */ /* 0x008fe200078e0207 */
[----:B------:R-:W-:-:S04]  /*0630*/  IADD3 R6, P2, PT, R2, 0x40, RZ ;  /* 0x0000004002067810 */ /* 0x000fc80007f5e0ff */
[----:B------:R2:W-:Y:S01]  /*0640*/  STG.E desc[UR6][R2.64+0x20], R7 ;  /* 0x0000200702007986 */ /* 0x0005e2000c101906 */
[----:B-1----:R-:W-:Y:S01]  /*0650*/  IADD3.X R9, PT, PT, RZ, R3, RZ, P2, !PT ;  /* 0x00000003ff097210 */ /* 0x002fe200017fe4ff */
[----:B------:R-:W-:Y:S06]  /*0660*/  BAR.SYNC.DEFER_BLOCKING 0x0 ;  /* 0x0000000000007b1d */ /* 0x000fec0000010000 */
[----:B------:R-:W-:Y:S05]  /*0670*/  @P1 BRA `(.L_x_6) ;  /* 0xfffffff800a41947 */ /* 0x000fea000383ffff */
.L_x_5:
[----:B0-----:R-:W-:Y:S05]  /*0680*/  @!P0 EXIT ;  /* 0x000000000000894d */ /* 0x001fea0003800000 */
[----:B------:R-:W-:Y:S02]  /*0690*/  ISETP.GE.U32.AND P0, PT, R8, 0x8, PT ;  /* 0x000000080800780c */ /* 0x000fe40003f06070 */
[----:B------:R-:W-:-:S04]  /*06a0*/  LOP3.LUT R10, R4, 0x7, RZ, 0xc0, !PT ;  /* 0x00000007040a7812 */ /* 0x000fc800078ec0ff */
[----:B------:R-:W-:-:S07]  /*06b0*/  ISETP.NE.AND P1, PT, R10, RZ, PT ;  /* 0x000000ff0a00720c */ /* 0x000fce0003f25270 */
[----:B------:R-:W-:Y:S06]  /*06c0*/  @!P0 BRA `(.L_x_7) ;  /* 0x0000000000ac8947 */ /* 0x000fec0003800000 */
[----:B--2---:R-:W0:Y:S02]  /*06d0*/  LDC.64 R2, c[0x0][0x380] ;  /* 0x0000e000ff027b82 */ /* 0x004e240000000a00 */
[----:B0-----:R-:W-:-:S05]  /*06e0*/  IMAD.WIDE.U32 R2, R0, 0x4, R2 ;  /* 0x0000000400027825 */ /* 0x001fca00078e0002 */
[----:B------:R-:W2:Y:S04]  /*06f0*/  LDG.E R5, desc[UR6][R2.64] ;  /* 0x0000000602057981 */ /* 0x000ea8000c1e1900 */
        /* <DEDUP_REMOVED lines=14> */
[----:B0-----:R-:W3:Y:S04]  /*07e0*/  LDG.E R5, desc[UR6][R2.64+0xc] ;  /* 0x00000c0602057981 */ /* 0x001ee8000c1e1900 */
[----:B------:R-:W3:Y:S02]  /*07f0*/  LDG.E R6, desc[UR6][R2.64+0x10] ;  /* 0x0000100602067981 */ /* 0x000ee4000c1e1900 */
        /* <DEDUP_REMOVED lines=13> */
[----:B0-----:R-:W2:Y:S04]  /*08d0*/  LDG.E R5, desc[UR6][R2.64+0x18] ;  /* 0x0000180602057981 */ /* 0x001ea8000c1e1900 */
[----:B------:R-:W2:Y:S02]  /*08e0*/  LDG.E R6, desc[UR6][R2.64+0x1c] ;  /* 0x00001c0602067981 */ /* 0x000ea4000c1e1900 */
[----:B--2---:R-:W-:-:S05]  /*08f0*/  IMAD.IADD R5, R5, 0x1, R6 ;  /* 0x0000000105057824 */ /* 0x004fca00078e0206 */
[----:B------:R3:W-:Y:S01]  /*0900*/  STG.E desc[UR6][R2.64+0x1c], R5 ;  /* 0x00001c0502007986 */ /* 0x0007e2000c101906 */
[----:B------:R-:W-:Y:S06]  /*0910*/  BAR.SYNC.DEFER_BLOCKING 0x0 ;  /* 0x0000000000007b1d */ /* 0x000fec0000010000 */
[----:B------:R-:W2:Y:S04]  /*0920*/  LDG.E R6, desc[UR6][R2.64+0x1c] ;  /* 0x00001c0602067981 */ /* 0x000ea8000c1e1900 */
[----:B-1----:R-:W2:Y:S01]  /*0930*/  LDG.E R7, desc[UR6][R2.64+0x20] ;  /* 0x0000200602077981 */ /* 0x002ea2000c1e1900 */
[----:B------:R-:W-:Y:S01]  /*0940*/  IADD3 R0, PT, PT, R0, 0x8, RZ ;  /* 0x0000000800007810 */ /* 0x000fe20007ffe0ff */
[----:B--2---:R-:W-:-:S05]  /*0950*/  IMAD.IADD R7, R6, 0x1, R7 ;  /* 0x0000000106077824 */ /* 0x004fca00078e0207 */
[----:B------:R3:W-:Y:S01]  /*0960*/  STG.E desc[UR6][R2.64+0x20], R7 ;  /* 0x0000200702007986 */ /* 0x0007e2000c101906 */
[----:B------:R-:W-:Y:S06]  /*0970*/  BAR.SYNC.DEFER_BLOCKING 0x0 ;  /* 0x0000000000007b1d */ /* 0x000fec0000010000 */
.L_x_7:
[----:B------:R-:W-:Y:S05]  /*0980*/  @!P1 EXIT ;  /* 0x000000000000994d */ /* 0x000fea0003800000 */
[----:B------:R-:W-:Y:S02]  /*0990*/  ISETP.GE.U32.AND P0, PT, R10, 0x4, PT ;  /* 0x000000040a00780c */ /* 0x000fe40003f06070 */
[----:B------:R-:W-:-:S04]  /*09a0*/  LOP3.LUT R4, R4, 0x3, RZ, 0xc0, !PT ;  /* 0x0000000304047812 */ /* 0x000fc800078ec0ff */
[----:B------:R-:W-:-:S07]  /*09b0*/  ISETP.NE.AND P1, PT, R4, RZ, PT ;  /* 0x000000ff0400720c */ /* 0x000fce0003f25270 */
[----:B------:R-:W-:Y:S06]  /*09c0*/  @!P0 BRA `(.L_x_8) ;  /* 0x00000000005c8947 */ /* 0x000fec0003800000 */
[----:B--23--:R-:W0:Y:S02]  /*09d0*/  LDC.64 R2, c[0x0][0x380] ;  /* 0x0000e000ff027b82 */ /* 0x00ce240000000a00 */
        /* <DEDUP_REMOVED lines=11> */
[----:B------:R-:W2:Y:S04]  /*0a90*/  LDG.E R6, desc[UR6][R2.64+0x8] ;  /* 0x0000080602067981 */ /* 0x000ea8000c1e1900 */
[----:B------:R-:W2:Y:S02]  /*0aa0*/  LDG.E R9, desc[UR6][R2.64+0xc] ;  /* 0x00000c0602097981 */ /* 0x000ea4000c1e1900 */
[----:B--2---:R-:W-:-:S05]  /*0ab0*/  IMAD.IADD R9, R6, 0x1, R9 ;  /* 0x0000000106097824 */ /* 0x004fca00078e0209 */
[----:B------:R1:W-:Y:S01]  /*0ac0*/  STG.E desc[UR6][R2.64+0xc], R9 ;  /* 0x00000c0902007986 */ /* 0x0003e2000c101906 */
[----:B------:R-:W-:Y:S06]  /*0ad0*/  BAR.SYNC.DEFER_BLOCKING 0x0 ;  /* 0x0000000000007b1d */ /* 0x000fec0000010000 */
[----:B0-----:R-:W2:Y:S04]  /*0ae0*/  LDG.E R5, desc[UR6][R2.64+0xc] ;  /* 0x00000c0602057981 */ /* 0x001ea8000c1e1900 */
[----:B------:R-:W2:Y:S01]  /*0af0*/  LDG.E R6, desc[UR6][R2.64+0x10] ;  /* 0x0000100602067981 */ /* 0x000ea2000c1e1900 */
[----:B------:R-:W-:Y:S01]  /*0b00*/  VIADD R0, R0, 0x4 ;  /* 0x0000000400007836 */ /* 0x000fe20000000000 */
[----:B--2---:R-:W-:-:S05]  /*0b10*/  IADD3 R5, PT, PT, R5, R6, RZ ;  /* 0x0000000605057210 */ /* 0x004fca0007ffe0ff */
[----:B------:R1:W-:Y:S01]  /*0b20*/  STG.E desc[UR6][R2.64+0x10], R5 ;  /* 0x0000100502007986 */ /* 0x0003e2000c101906 */
[----:B------:R-:W-:Y:S06]  /*0b30*/  BAR.SYNC.DEFER_BLOCKING 0x0 ;  /* 0x0000000000007b1d */ /* 0x000fec0000010000 */
.L_x_8:
[----:B------:R-:W-:Y:S05]  /*0b40*/  @!P1 EXIT ;  /* 0x000000000000994d */ /* 0x000fea0003800000 */
[----:B-123--:R-:W0:Y:S01]  /*0b50*/  LDC.64 R2, c[0x0][0x380] ;  /* 0x0000e000ff027b82 */ /* 0x00ee220000000a00 */
[----:B------:R-:W-:Y:S01]  /*0b60*/  IADD3 R4, PT, PT, -R4, RZ, RZ ;  /* 0x000000ff04047210 */ /* 0x000fe20007ffe1ff */
[----:B0-----:R-:W-:-:S03]  /*0b70*/  IMAD.WIDE.U32 R2, R0, 0x4, R2 ;  /* 0x0000000400027825 */ /* 0x001fc600078e0002 */
[----:B------:R-:W-:-:S05]  /*0b80*/  IADD3 R0, P0, PT, R2, 0x4, RZ ;  /* 0x0000000402007810 */ /* 0x000fca0007f1e0ff */
[----:B------:R-:W-:-:S08]  /*0b90*/  IMAD.X R7, RZ, RZ, R3, P0 ;  /* 0x000000ffff077224 */ /* 0x000fd000000e0603 */
.L_x_9:
[----:B0-----:R-:W-:Y:S01]  /*0ba0*/  MOV R2, R0 ;  /* 0x0000000000027202 */ /* 0x001fe20000000f00 */
[----:B------:R-:W-:-:S05]  /*0bb0*/  IMAD.MOV.U32 R3, RZ, RZ, R7 ;  /* 0x000000ffff037224 */ /* 0x000fca00078e0007 */
[----:B------:R-:W2:Y:S04]  /*0bc0*/  LDG.E R0, desc[UR6][R2.64+-0x4] ;  /* 0xfffffc0602007981 */ /* 0x000ea8000c1e1900 */
[----:B------:R-:W2:Y:S01]  /*0bd0*/  LDG.E R5, desc[UR6][R2.64] ;  /* 0x0000000602057981 */ /* 0x000ea2000c1e1900 */
[----:B------:R-:W-:-:S05]  /*0be0*/  VIADD R4, R4, 0x1 ;  /* 0x0000000104047836 */ /* 0x000fca0000000000 */
[----:B------:R-:W-:Y:S02]  /*0bf0*/  ISETP.NE.AND P0, PT, R4, RZ, PT ;  /* 0x000000ff0400720c */ /* 0x000fe40003f05270 */
[----:B--2---:R-:W-:Y:S02]  /*0c00*/  IADD3 R5, PT, PT, R0, R5, RZ ;  /* 0x0000000500057210 */ /* 0x004fe40007ffe0ff */
[----:B------:R-:W-:-:S03]  /*0c10*/  IADD3 R0, P1, PT, R2, 0x4, RZ ;  /* 0x0000000402007810 */ /* 0x000fc60007f3e0ff */
[----:B------:R0:W-:Y:S01]  /*0c20*/  STG.E desc[UR6][R2.64], R5 ;  /* 0x0000000502007986 */ /* 0x0001e2000c101906 */
[----:B------:R-:W-:Y:S01]  /*0c30*/  IADD3.X R7, PT, PT, RZ, R3, RZ, P1, !PT ;  /* 0x00000003ff077210 */ /* 0x000fe20000ffe4ff */
[----:B------:R-:W-:Y:S06]  /*0c40*/  BAR.SYNC.DEFER_BLOCKING 0x0 ;  /* 0x0000000000007b1d */ /* 0x000fec0000010000 */
[----:B------:R-:W-:Y:S05]  /*0c50*/  @P0 BRA `(.L_x_9) ;  /* 0xfffffffc00d00947 */ /* 0x000fea000383ffff */
[----:B------:R-:W-:Y:S05]  /*0c60*/  EXIT ;  /* 0x000000000000794d */ /* 0x000fea0003800000 */
.L_x_10:
        /* <DEDUP_REMOVED lines=9> */
.L_x_22:


//--------------------- .text._Z19compute_nnz_row_gpuPdPiii --------------------------
	.section	.text._Z19compute_nnz_row_gpuPdPiii,"ax",@progbits
	.align	128
        .global         _Z19compute_nnz_row_gpuPdPiii
        .type           _Z19compute_nnz_row_gpuPdPiii,@function
        .size           _Z19compute_nnz_row_gpuPdPiii,(.L_x_23 - _Z19compute_nnz_row_gpuPdPiii)
        .other          _Z19compute_nnz_row_gpuPdPiii,@"STO_CUDA_ENTRY STV_DEFAULT"
_Z19compute_nnz_row_gpuPdPiii:
.text._Z19compute_nnz_row_gpuPdPiii:
[----:B------:R-:W-:Y:S01]  /*0000*/  LDC R1, c[0x0][0x37c] ;  /* 0x0000df00ff017b82 */ /* 0x000fe20000000800 */
[----:B------:R-:W0:Y:S07]  /*0010*/  S2R R5, SR_CTAID.X ;  /* 0x0000000000057919 */ /* 0x000e2e0000002500 */
[----:B------:R-:W1:Y:S01]  /*0020*/  LDC.64 R10, c[0x0][0x390] ;  /* 0x0000e400ff0a7b82 */ /* 0x000e620000000a00 */
[----:B------:R-:W0:Y:S01]  /*0030*/  LDCU UR4, c[0x0][0x360] ;  /* 0x00006c00ff0477ac */ /* 0x000e220008000800 */
[----:B------:R-:W0:Y:S01]  /*0040*/  S2R R0, SR_TID.X ;  /* 0x0000000000007919 */ /* 0x000e220000002100 */
[----:B-1----:R-:W-:Y:S01]  /*0050*/  ISETP.GE.AND P0, PT, R11, 0x1, PT ;  /* 0x000000010b00780c */ /* 0x002fe20003f06270 */
[----:B0-----:R-:W-:-:S05]  /*0060*/  IMAD R5, R5, UR4, R0 ;  /* 0x0000000405057c24 */ /* 0x001fca000f8e0200 */
[----:B------:R-:W-:-:S13]  /*0070*/  ISETP.GE.OR P0, PT, R5, R10, !P0 ;  /* 0x0000000a0500720c */ /* 0x000fda0004706670 */
[----:B------:R-:W-:Y:S05]  /*0080*/  @P0 EXIT ;  /* 0x000000000000094d */ /* 0x000fea0003800000 */
[----:B------:R-:W0:Y:S01]  /*0090*/  LDC.64 R2, c[0x0][0x388] ;  /* 0x0000e200ff027b82 */ /* 0x000e220000000a00 */
[C---:B------:R-:W-:Y:S01]  /*00a0*/  ISETP.GE.U32.AND P1, PT, R11.reuse, 0x10, PT ;  /* 0x000000100b00780c */ /* 0x040fe20003f26070 */
[----:B------:R-:W1:Y:S01]  /*00b0*/  LDCU.64 UR6, c[0x0][0x358] ;  /* 0x00006b00ff0677ac */ /* 0x000e620008000a00 */
[----:B------:R-:W-:Y:S01]  /*00c0*/  LOP3.LUT R9, R11, 0xf, RZ, 0xc0, !PT ;  /* 0x0000000f0b097812 */ /* 0x000fe200078ec0ff */
[----:B------:R-:W-:Y:S02]  /*00d0*/  IMAD R0, R5, R11, RZ ;  /* 0x0000000b05007224 */ /* 0x000fe400078e02ff */
[----:B------:R-:W-:Y:S01]  /*00e0*/  IMAD.MOV.U32 R7, RZ, RZ, RZ ;  /* 0x000000ffff077224 */ /* 0x000fe200078e00ff */
[----:B------:R-:W-:Y:S01]  /*00f0*/  ISETP.NE.AND P0, PT, R9, RZ, PT ;  /* 0x000000ff0900720c */ /* 0x000fe20003f05270 */
[----:B0-----:R-:W-:-:S06]  /*0100*/  IMAD.WIDE R2, R5, 0x4, R2 ;  /* 0x0000000405027825 */ /* 0x001fcc00078e0202 */
[----:B-1----:R-:W-:Y:S06]  /*0110*/  @!P1 BRA `(.L_x_11) ;  /* 0x0000000400749947 */ /* 0x002fec0003800000 */
[----:B------:R-:W0:Y:S01]  /*0120*/  LDCU.64 UR4, c[0x0][0x380] ;  /* 0x00007000ff0477ac */ /* 0x000e220008000a00 */
[----:B------:R-:W-:Y:S01]  /*0130*/  LOP3.LUT R7, R11, 0x7ffffff0, RZ, 0xc0, !PT ;  /* 0x7ffffff00b077812 */ /* 0x000fe200078ec0ff */
[----:B------:R-:W-:-:S03]  /*0140*/  IMAD.MOV.U32 R6, RZ, RZ, R0 ;  /* 0x000000ffff067224 */ /* 0x000fc600078e0000 */
[----:B------:R-:W-:Y:S01]  /*0150*/  IADD3 R8, PT, PT, -R7, RZ, RZ ;  /* 0x000000ff07087210 */ /* 0x000fe20007ffe1ff */
[----:B0-----:R-:W-:-:S04]  /*0160*/  UIADD3 UR4, UP0, UPT, UR4, 0x40, URZ ;  /* 0x0000004004047890 */ /* 0x001fc8000ff1e0ff */
[----:B------:R-:W-:-:S12]  /*0170*/  UIADD3.X UR5, UPT, UPT, URZ, UR5, URZ, UP0, !UPT ;  /* 0x00000005ff057290 */ /* 0x000fd800087fe4ff */
.L_x_12:
[----:B------:R-:W-:Y:S01]  /*0180*/  MOV R5, UR5 ;  /* 0x0000000500057c02 */ /* 0x000fe20008000f00 */
[----:B------:R-:W-:-:S04]  /*0190*/  IMAD.U32 R4, RZ, RZ, UR4 ;  /* 0x00000004ff047e24 */ /* 0x000fc8000f8e00ff */
[----:B------:R-:W-:-:S05]  /*01a0*/  IMAD.WIDE R4, R6, 0x8, R4 ;  /* 0x0000000806047825 */ /* 0x000fca00078e0204 */
[----:B------:R-:W2:Y:S02]  /*01b0*/  LDG.E.64 R10, desc[UR6][R4.64+-0x40] ;  /* 0xffffc006040a7981 */ /* 0x000ea4000c1e1b00 */
[----:B--2---:R-:W-:-:S14]  /*01c0*/  DSETP.NEU.AND P1, PT, R10, RZ, PT ;  /* 0x000000ff0a00722a */ /* 0x004fdc0003f2d000 */
[----:B------:R-:W2:Y:S02]  /*01d0*/  @P1 LDG.E R10, desc[UR6][R2.64+0x4] ;  /* 0x00000406020a1981 */ /* 0x000ea4000c1e1900 */
[----:B--2---:R-:W-:-:S05]  /*01e0*/  @P1 VIADD R13, R10, 0x1 ;  /* 0x000000010a0d1836 */ /* 0x004fca0000000000 */
[----:B------:R0:W-:Y:S04]  /*01f0*/  @P1 STG.E desc[UR6][R2.64+0x4], R13 ;  /* 0x0000040d02001986 */ /* 0x0001e8000c101906 */
[----:B------:R-:W2:Y:S02]  /*0200*/  LDG.E.64 R10, desc[UR6][R4.64+-0x38] ;  /* 0xffffc806040a7981 */ /* 0x000ea4000c1e1b00 */
[----:B--2---:R-:W-:-:S14]  /*0210*/  DSETP.NEU.AND P1, PT, R10, RZ, PT ;  /* 0x000000ff0a00722a */ /* 0x004fdc0003f2d000 */
[----:B------:R-:W2:Y:S02]  /*0220*/  @P1 LDG.E R15, desc[UR6][R2.64+0x4] ;  /* 0x00000406020f1981 */ /* 0x000ea4000c1e1900 */
[----:B--2---:R-:W-:-:S05]  /*0230*/  @P1 IADD3 R15, PT, PT, R15, 0x1, RZ ;  /* 0x000000010f0f1810 */ /* 0x004fca0007ffe0ff */
[----:B------:R1:W-:Y:S04]  /*0240*/  @P1 STG.E desc[UR6][R2.64+0x4], R15 ;  /* 0x0000040f02001986 */ /* 0x0003e8000c101906 */
[----:B------:R-:W2:Y:S02]  /*0250*/  LDG.E.64 R10, desc[UR6][R4.64+-0x30] ;  /* 0xffffd006040a7981 */ /* 0x000ea4000c1e1b00 */
[----:B--2---:R-:W-:-:S14]  /*0260*/  DSETP.NEU.AND P1, PT, R10, RZ, PT ;  /* 0x000000ff0a00722a */ /* 0x004fdc0003f2d000 */
[----:B------:R-:W2:Y:S02]  /*0270*/  @P1 LDG.E R17, desc[UR6][R2.64+0x4] ;  /* 0x0000040602111981 */ /* 0x000ea4000c1e1900 */
[----:B--2---:R-:W-:-:S05]  /*0280*/  @P1 VIADD R17, R17, 0x1 ;  /* 0x0000000111111836 */ /* 0x004fca0000000000 */
[----:B------:R2:W-:Y:S04]  /*0290*/  @P1 STG.E desc[UR6][R2.64+0x4], R17 ;  /* 0x0000041102001986 */ /* 0x0005e8000c101906 */
[----:B------:R-:W3:Y:S02]  /*02a0*/  LDG.E.64 R10, desc[UR6][R4.64+-0x28] ;  /* 0xffffd806040a7981 */ /* 0x000ee4000c1e1b00 */
[----:B---3--:R-:W-:-:S14]  /*02b0*/  DSETP.NEU.AND P1, PT, R10, RZ, PT ;  /* 0x000000ff0a00722a */ /* 0x008fdc0003f2d000 */
[----:B0-----:R-:W3:Y:S02]  /*02c0*/  @P1 LDG.E R13, desc[UR6][R2.64+0x4] ;  /* 0x00000406020d1981 */ /* 0x001ee4000c1e1900 */
[----:B---3--:R-:W-:-:S05]  /*02d0*/  @P1 IADD3 R13, PT, PT, R13, 0x1, RZ ;  /* 0x000000010d0d1810 */ /* 0x008fca0007ffe0ff */
[----:B------:R0:W-:Y:S04]  /*02e0*/  @P1 STG.E desc[UR6][R2.64+0x4], R13 ;  /* 0x0000040d02001986 */ /* 0x0001e8000c101906 */
[----:B------:R-:W3:Y:S02]  /*02f0*/  LDG.E.64 R10, desc[UR6][R4.64+-0x20] ;  /* 0xffffe006040a7981 */ /* 0x000ee4000c1e1b00 */
[----:B---3--:R-:W-:-:S14]  /*0300*/  DSETP.NEU.AND P1, PT, R10, RZ, PT ;  /* 0x000000ff0a00722a */ /* 0x008fdc0003f2d000 */
[----:B-1----:R-:W3:Y:S02]  /*0310*/  @P1 LDG.E R15, desc[UR6][R2.64+0x4] ;  /* 0x00000406020f1981 */ /* 0x002ee4000c1e1900 */
[----:B---3--:R-:W-:-:S05]  /*0320*/  @P1 VIADD R15, R15, 0x1 ;  /* 0x000000010f0f1836 */ /* 0x008fca0000000000 */
[----:B------:R1:W-:Y:S04]  /*0330*/  @P1 STG.E desc[UR6][R2.64+0x4], R15 ;  /* 0x0000040f02001986 */ /* 0x0003e8000c101906 */
[----:B------:R-:W3:Y:S02]  /*0340*/  LDG.E.64 R10, desc[UR6][R4.64+-0x18] ;  /* 0xffffe806040a7981 */ /* 0x000ee4000c1e1b00 */
[----:B---3--:R-:W-:-:S14]  /*0350*/  DSETP.NEU.AND P1, PT, R10, RZ, PT ;  /* 0x000000ff0a00722a */ /* 0x008fdc0003f2d000 */
[----:B--2---:R-:W2:Y:S02]  /*0360*/  @P1 LDG.E R17, desc[UR6][R2.64+0x4] ;  /* 0x0000040602111981 */ /* 0x004ea4000c1e1900 */
[----:B--2---:R-:W-:-:S05]  /*0370*/  @P1 IADD3 R17, PT, PT, R17, 0x1, RZ ;  /* 0x0000000111111810 */ /* 0x004fca0007ffe0ff */
[----:B------:R2:W-:Y:S04]  /*0380*/  @P1 STG.E desc[UR6][R2.64+0x4], R17 ;  /* 0x0000041102001986 */ /* 0x0005e8000c101906 */
[----:B------:R-:W3:Y:S02]  /*0390*/  LDG.E.64 R10, desc[UR6][R4.64+-0x10] ;  /* 0xfffff006040a7981 */ /* 0x000ee4000c1e1b00 */
[----:B---3--:R-:W-:-:S14]  /*03a0*/  DSETP.NEU.AND P1, PT, R10, RZ, PT ;  /* 0x000000ff0a00722a */ /* 0x008fdc0003f2d000 */
[----:B0-----:R-:W3:Y:S02]  /*03b0*/  @P1 LDG.E R13, desc[UR6][R2.64+0x4] ;  /* 0x00000406020d1981 */ /* 0x001ee4000c1e1900 */
[----:B---3--:R-:W-:-:S05]  /*03c0*/  @P1 VIADD R13, R13, 0x1 ;  /* 0x000000010d0d1836 */ /* 0x008fca0000000000 */
[----:B------:R0:W-:Y:S04]  /*03d0*/  @P1 STG.E desc[UR6][R2.64+0x4], R13 ;  /* 0x0000040d02001986 */ /* 0x0001e8000c101906 */
[----:B------:R-:W3:Y:S02]  /*03e0*/  LDG.E.64 R10, desc[UR6][R4.64+-0x8] ;  /* 0xfffff806040a7981 */ /* 0x000ee4000c1e1b00 */
[----:B---3--:R-:W-:-:S14]  /*03f0*/  DSETP.NEU.AND P1, PT, R10, RZ, PT ;  /* 0x000000ff0a00722a */ /* 0x008fdc0003f2d000 */
[----:B-1----:R-:W3:Y:S02]  /*0400*/  @P1 LDG.E R15, desc[UR6][R2.64+0x4] ;  /* 0x00000406020f1981 */ /* 0x002ee4000c1e1900 */
[----:B---3--:R-:W-:-:S05]  /*0410*/  @P1 IADD3 R15, PT, PT, R15, 0x1, RZ ;  /* 0x000000010f0f1810 */ /* 0x008fca0007ffe0ff */
[----:B------:R1:W-:Y:S04]  /*0420*/  @P1 STG.E desc[UR6][R2.64+0x4], R15 ;  /* 0x0000040f02001986 */ /* 0x0003e8000c101906 */
[----:B------:R-:W3:Y:S02]  /*0430*/  LDG.E.64 R10, desc[UR6][R4.64] ;  /* 0x00000006040a7981 */ /* 0x000ee4000c1e1b00 */
[----:B---3--:R-:W-:-:S14]  /*0440*/  DSETP.NEU.AND P1, PT, R10, RZ, PT ;  /* 0x000000ff0a00722a */ /* 0x008fdc0003f2d000 */
[----:B--2---:R-:W2:Y:S02]  /*0450*/  @P1 LDG.E R17, desc[UR6][R2.64+0x4] ;  /* 0x0000040602111981 */ /* 0x004ea4000c1e1900 */
        /* <DEDUP_REMOVED lines=32> */
[----:B------:R-:W2:Y:S02]  /*0660*/  LDG.E.64 R10, desc[UR6][R4.64+0x38] ;  /* 0x00003806040a7981 */ /* 0x000ea4000c1e1b00 */
[----:B--2---:R-:W-:-:S14]  /*0670*/  DSETP.NEU.AND P1, PT, R10, RZ, PT ;  /* 0x000000ff0a00722a */ /* 0x004fdc0003f2d000 */
[----:B------:R-:W2:Y:S01]  /*0680*/  @P1 LDG.E R11, desc[UR6][R2.64+0x4] ;  /* 0x00000406020b1981 */ /* 0x000ea2000c1e1900 */
[----:B------:R-:W-:Y:S01]  /*0690*/  VIADD R8, R8, 0x10 ;  /* 0x0000001008087836 */ /* 0x000fe20000000000 */
[----:B------:R-:W-:Y:S02]  /*06a0*/  IADD3 R6, PT, PT, R6, 0x10, RZ ;  /* 0x0000001006067810 */ /* 0x000fe40007ffe0ff */
[----:B--2---:R-:W-:-:S05]  /*06b0*/  @P1 IADD3 R11, PT, PT, R11, 0x1, RZ ;  /* 0x000000010b0b1810 */ /* 0x004fca0007ffe0ff */
[----:B------:R0:W-:Y:S01]  /*06c0*/  @P1 STG.E desc[UR6][R2.64+0x4], R11 ;  /* 0x0000040b02001986 */ /* 0x0001e2000c101906 */
[----:B------:R-:W-:-:S13]  /*06d0*/  ISETP.NE.AND P1, PT, R8, RZ, PT ;  /* 0x000000ff0800720c */ /* 0x000fda0003f25270 */
[----:B0-----:R-:W-:Y:S05]  /*06e0*/  @P1 BRA `(.L_x_12) ;  /* 0xfffffff800a41947 */ /* 0x001fea000383ffff */
.L_x_11:
[----:B------:R-:W-:Y:S05]  /*06f0*/  @!P0 EXIT ;  /* 0x000000000000894d */ /* 0x000fea0003800000 */
[----:B------:R-:W0:Y:S01]  /*0700*/  LDCU UR8, c[0x0][0x394] ;  /* 0x00007280ff0877ac */ /* 0x000e220008000800 */
[----:B------:R-:W-:Y:S01]  /*0710*/  ISETP.GE.U32.AND P0, PT, R9, 0x8, PT ;  /* 0x000000080900780c */ /* 0x000fe20003f06070 */
[----:B0-----:R-:W-:-:S12]  /*0720*/  ULOP3.LUT UR4, UR8, 0x7, URZ, 0xc0, !UPT ;  /* 0x0000000708047892 */ /* 0x001fd8000f8ec0ff */
[----:B------:R-:W-:Y:S05]  /*0730*/  @!P0 BRA `(.L_x_13) ;  /* 0x0000000000bc8947 */ /* 0x000fea0003800000 */
[----:B------:R-:W0:Y:S01]  /*0740*/  LDC.64 R4, c[0x0][0x380] ;  /* 0x0000e000ff047b82 */ /* 0x000e220000000a00 */
[----:B------:R-:W-:-:S04]  /*0750*/  IMAD.IADD R9, R0, 0x1, R7 ;  /* 0x0000000100097824 */ /* 0x000fc800078e0207 */
[----:B0-----:R-:W-:-:S05]  /*0760*/  IMAD.WIDE R4, R9, 0x8, R4 ;  /* 0x0000000809047825 */ /* 0x001fca00078e0204 */
        /* <DEDUP_REMOVED lines=32> */
[----:B0-----:R-:W2:Y:S02]  /*0970*/  @P0 LDG.E R11, desc[UR6][R2.64+0x4] ;  /* 0x00000406020b0981 */ /* 0x001ea4000c1e1900 */
[----:B--2---:R-:W-:-:S05]  /*0980*/  @P0 IADD3 R11, PT, PT, R11, 0x1, RZ ;  /* 0x000000010b0b0810 */ /* 0x004fca0007ffe0ff */
[----:B------:R1:W-:Y:S04]  /*0990*/  @P0 STG.E desc[UR6][R2.64+0x4], R11 ;  /* 0x0000040b02000986 */ /* 0x0003e8000c101906 */
[----:B------:R-:W2:Y:S01]  /*09a0*/  LDG.E.64 R8, desc[UR6][R4.64+0x38] ;  /* 0x0000380604087981 */ /* 0x000ea2000c1e1b00 */
[----:B------:R-:W-:Y:S01]  /*09b0*/  BSSY.RECONVERGENT B0, `(.L_x_14) ;  /* 0x0000006000007945 */ /* 0x000fe20003800200 */
[----:B--2---:R-:W-:-:S14]  /*09c0*/  DSETP.NEU.AND P0, PT, R8, RZ, PT ;  /* 0x000000ff0800722a */ /* 0x004fdc0003f0d000 */
[----:B-1----:R-:W-:Y:S05]  /*09d0*/  @!P0 BRA `(.L_x_15) ;  /* 0x00000000000c8947 */ /* 0x002fea0003800000 */
[----:B------:R-:W2:Y:S02]  /*09e0*/  LDG.E R5, desc[UR6][R2.64+0x4] ;  /* 0x0000040602057981 */ /* 0x000ea4000c1e1900 */
[----:B--2---:R-:W-:-:S05]  /*09f0*/  VIADD R5, R5, 0x1 ;  /* 0x0000000105057836 */ /* 0x004fca0000000000 */
[----:B------:R0:W-:Y:S02]  /*0a00*/  STG.E desc[UR6][R2.64+0x4], R5 ;  /* 0x0000040502007986 */ /* 0x0001e4000c101906 */
.L_x_15:
[----:B------:R-:W-:Y:S05]  /*0a10*/  BSYNC.RECONVERGENT B0 ;  /* 0x0000000000007941 */ /* 0x000fea0003800200 */
.L_x_14:
[----:B------:R-:W-:-:S07]  /*0a20*/  IADD3 R7, PT, PT, R7, 0x8, RZ ;  /* 0x0000000807077810 */ /* 0x000fce0007ffe0ff */
.L_x_13:
[----:B------:R-:W-:-:S13]  /*0a30*/  ISETP.NE.AND P0, PT, RZ, UR4, PT ;  /* 0x00000004ff007c0c */ /* 0x000fda000bf05270 */
[----:B------:R-:W-:Y:S05]  /*0a40*/  @!P0 EXIT ;  /* 0x000000000000894d */ /* 0x000fea0003800000 */
[----:B------:R-:W-:Y:S02]  /*0a50*/  UISETP.GE.U32.AND UP0, UPT, UR4, 0x4, UPT ;  /* 0x000000040400788c */ /* 0x000fe4000bf06070 */
[----:B------:R-:W-:-:S07]  /*0a60*/  ULOP3.LUT UR5, UR8, 0x3, URZ, 0xc0, !UPT ;  /* 0x0000000308057892 */ /* 0x000fce000f8ec0ff */
[----:B------:R-:W-:Y:S05]  /*0a70*/  BRA.U !UP0, `(.L_x_16) ;  /* 0x00000001086c7547 */ /* 0x000fea000b800000 */
[----:B0-----:R-:W0:Y:S01]  /*0a80*/  LDC.64 R4, c[0x0][0x380] ;  /* 0x0000e000ff047b82 */ /* 0x001e220000000a00 */
        /* <DEDUP_REMOVED lines=17> */
[----:B------:R-:W2:Y:S01]  /*0ba0*/  LDG.E.64 R4, desc[UR6][R8.64+0x18] ;  /* 0x0000180608047981 */ /* 0x000ea2000c1e1b00 */
[----:B------:R-:W-:Y:S01]  /*0bb0*/  BSSY.RECONVERGENT B0, `(.L_x_17) ;  /* 0x0000006000007945 */ /* 0x000fe20003800200 */
[----:B--2---:R-:W-:-:S14]  /*0bc0*/  DSETP.NEU.AND P0, PT, R4, RZ, PT ;  /* 0x000000ff0400722a */ /* 0x004fdc0003f0d000 */
[----:B0-----:R-:W-:Y:S05]  /*0bd0*/  @!P0 BRA `(.L_x_18) ;  /* 0x00000000000c8947 */ /* 0x001fea0003800000 */
[----:B------:R-:W2:Y:S02]  /*0be0*/  LDG.E R5, desc[UR6][R2.64+0x4] ;  /* 0x0000040602057981 */ /* 0x000ea4000c1e1900 */
[----:B--2---:R-:W-:-:S05]  /*0bf0*/  VIADD R5, R5, 0x1 ;  /* 0x0000000105057836 */ /* 0x004fca0000000000 */
[----:B------:R0:W-:Y:S02]  /*0c00*/  STG.E desc[UR6][R2.64+0x4], R5 ;  /* 0x0000040502007986 */ /* 0x0001e4000c101906 */
.L_x_18:
[----:B------:R-:W-:Y:S05]  /*0c10*/  BSYNC.RECONVERGENT B0 ;  /* 0x0000000000007941 */ /* 0x000fea0003800200 */
.L_x_17:
[----:B------:R-:W-:-:S07]  /*0c20*/  IADD3 R7, PT, PT, R7, 0x4, RZ ;  /* 0x0000000407077810 */ /* 0x000fce0007ffe0ff */
.L_x_16:
[----:B------:R-:W-:-:S13]  /*0c30*/  ISETP.NE.AND P0, PT, RZ, UR5, PT ;  /* 0x00000005ff007c0c */ /* 0x000fda000bf05270 */
[----:B------:R-:W-:Y:S05]  /*0c40*/  @!P0 EXIT ;  /* 0x000000000000894d */ /* 0x000fea0003800000 */
[----:B------:R-:W1:Y:S01]  /*0c50*/  LDC.64 R8, c[0x0][0x380] ;  /* 0x0000e000ff087b82 */ /* 0x000e620000000a00 */
[----:B------:R-:W-:Y:S01]  /*0c60*/  IMAD.IADD R7, R0, 0x1, R7 ;  /* 0x0000000100077824 */ /* 0x000fe200078e0207 */
[----:B------:R-:W-:-:S12]  /*0c70*/  UIADD3 UR4, UPT, UPT, -UR5, URZ, URZ ;  /* 0x000000ff05047290 */ /* 0x000fd8000fffe1ff */
.L_x_19:
[----:B01----:R-:W-:-:S06]  /*0c80*/  IMAD.WIDE R4, R7, 0x8, R8 ;  /* 0x0000000807047825 */ /* 0x003fcc00078e0208 */
[----:B--2---:R-:W2:Y:S02]  /*0c90*/  LDG.E.64 R4, desc[UR6][R4.64] ;  /* 0x0000000604047981 */ /* 0x004ea4000c1e1b00 */
[----:B--2---:R-:W-:-:S14]  /*0ca0*/  DSETP.NEU.AND P0, PT, R4, RZ, PT ;  /* 0x000000ff0400722a */ /* 0x004fdc0003f0d000 */
[----:B------:R-:W2:Y:S01]  /*0cb0*/  @P0 LDG.E R0, desc[UR6][R2.64+0x4] ;  /* 0x0000040602000981 */ /* 0x000ea2000c1e1900 */
[----:B------:R-:W-:Y:S01]  /*0cc0*/  UIADD3 UR4, UPT, UPT, UR4, 0x1, URZ ;  /* 0x0000000104047890 */ /* 0x000fe2000fffe0ff */
[----:B------:R-:W-:-:S03]  /*0cd0*/  VIADD R7, R7, 0x1 ;  /* 0x0000000107077836 */ /* 0x000fc60000000000 */
[----:B------:R-:W-:Y:S01]  /*0ce0*/  UISETP.NE.AND UP0, UPT, UR4, URZ, UPT ;  /* 0x000000ff0400728c */ /* 0x000fe2000bf05270 */
[----:B--2---:R-:W-:-:S05]  /*0cf0*/  @P0 IADD3 R11, PT, PT, R0, 0x1, RZ ;  /* 0x00000001000b0810 */ /* 0x004fca0007ffe0ff */
[----:B------:R2:W-:Y:S03]  /*0d00*/  @P0 STG.E desc[UR6][R2.64+0x4], R11 ;  /* 0x0000040b02000986 */ /* 0x0005e6000c101906 */
[----:B------:R-:W-:Y:S05]  /*0d10*/  BRA.U UP0, `(.L_x_19) ;  /* 0xfffffffd00d87547 */ /* 0x000fea000b83ffff */
[----:B------:R-:W-:Y:S05]  /*0d20*/  EXIT ;  /* 0x000000000000794d */ /* 0x000fea0003800000 */
.L_x_20:
        /* <DEDUP_REMOVED lines=13> */
.L_x_23:


//--------------------- .nv.shared.reserved.0     --------------------------
	.section	.nv.shared.reserved.0,"aw",@nobits
	.weak		__nv_reservedSMEM_offset_0_alias
	.size		__nv_reservedSMEM_offset_0_alias, 0, 64
	.other		__nv_reservedSMEM_offset_0_alias,@"STO_CUDA_RESERVED_SHARED STV_DEFAULT"
__nv_reservedSMEM_offset_0_alias:
	.zero		0
	.zero		64


//--------------------- .nv.constant0._Z19compute_nnz_col_gpuPdPiS_ii --------------------------
	.section	.nv.constant0._Z19compute_nnz_col_gpuPdPiS_ii,"a",@progbits
	.sectionflags	@""
	.align	4
.nv.constant0._Z19compute_nnz_col_gpuPdPiS_ii:
	.zero		928


//--------------------- .nv.constant0._Z15compute_nnz_gpuPii --------------------------
	.section	.nv.constant0._Z15compute_nnz_gpuPii,"a",@progbits
	.sectionflags	@""
	.align	4
.nv.constant0._Z15compute_nnz_gpuPii:
	.zero		908


//--------------------- .nv.constant0._Z19compute_nnz_row_gpuPdPiii --------------------------
	.section	.nv.constant0._Z19compute_nnz_row_gpuPdPiii,"a",@progbits
	.sectionflags	@""
	.align	4
.nv.constant0._Z19compute_nnz_row_gpuPdPiii:
	.zero		920


//--------------------- SYMBOLS --------------------------

	.type		.nv.reservedSmem.offset0,@object
	.size		.nv.reservedSmem.offset0,0x4
